//
// Generated by NVIDIA NVVM Compiler
//
// Compiler Build ID: CL-36424714
// Cuda compilation tools, release 13.0, V13.0.88
// Based on NVVM 20.0.0
//

.version 9.0
.target sm_100
.address_size 64

	// .globl	_Z20solve_row_multiblockmPmS_PiS0_PfS1_S1_b

.visible .entry _Z20solve_row_multiblockmPmS_PiS0_PfS1_S1_b(
	.param .u64 _Z20solve_row_multiblockmPmS_PiS0_PfS1_S1_b_param_0,
	.param .u64 .ptr .align 1 _Z20solve_row_multiblockmPmS_PiS0_PfS1_S1_b_param_1,
	.param .u64 .ptr .align 1 _Z20solve_row_multiblockmPmS_PiS0_PfS1_S1_b_param_2,
	.param .u64 .ptr .align 1 _Z20solve_row_multiblockmPmS_PiS0_PfS1_S1_b_param_3,
	.param .u64 .ptr .align 1 _Z20solve_row_multiblockmPmS_PiS0_PfS1_S1_b_param_4,
	.param .u64 .ptr .align 1 _Z20solve_row_multiblockmPmS_PiS0_PfS1_S1_b_param_5,
	.param .u64 .ptr .align 1 _Z20solve_row_multiblockmPmS_PiS0_PfS1_S1_b_param_6,
	.param .u64 .ptr .align 1 _Z20solve_row_multiblockmPmS_PiS0_PfS1_S1_b_param_7,
	.param .u8 _Z20solve_row_multiblockmPmS_PiS0_PfS1_S1_b_param_8
)
{
	.reg .pred 	%p<12>;
	.reg .b16 	%rs<2>;
	.reg .b32 	%r<34>;
	.reg .b32 	%f<116>;
	.reg .b64 	%rd<145>;

	ld.param.u64 	%rd41, [_Z20solve_row_multiblockmPmS_PiS0_PfS1_S1_b_param_0];
	ld.param.u64 	%rd42, [_Z20solve_row_multiblockmPmS_PiS0_PfS1_S1_b_param_1];
	ld.param.u64 	%rd39, [_Z20solve_row_multiblockmPmS_PiS0_PfS1_S1_b_param_2];
	ld.param.u64 	%rd40, [_Z20solve_row_multiblockmPmS_PiS0_PfS1_S1_b_param_3];
	ld.param.u64 	%rd43, [_Z20solve_row_multiblockmPmS_PiS0_PfS1_S1_b_param_4];
	ld.param.u64 	%rd44, [_Z20solve_row_multiblockmPmS_PiS0_PfS1_S1_b_param_5];
	ld.param.u64 	%rd45, [_Z20solve_row_multiblockmPmS_PiS0_PfS1_S1_b_param_7];
	ld.param.s8 	%rs1, [_Z20solve_row_multiblockmPmS_PiS0_PfS1_S1_b_param_8];
	cvta.to.global.u64 	%rd1, %rd43;
	cvta.to.global.u64 	%rd2, %rd44;
	cvta.to.global.u64 	%rd3, %rd45;
	cvta.to.global.u64 	%rd46, %rd42;
	shl.b64 	%rd47, %rd41, 3;
	add.s64 	%rd48, %rd46, %rd47;
	ld.global.u64 	%rd49, [%rd48];
	mov.u32 	%r1, %ntid.x;
	mov.u32 	%r2, %ctaid.x;
	mul.lo.s32 	%r3, %r1, %r2;
	cvt.u64.u32 	%rd50, %r3;
	mov.u32 	%r4, %tid.x;
	cvt.u64.u32 	%rd51, %r4;
	add.s64 	%rd52, %rd50, %rd51;
	add.s64 	%rd4, %rd52, %rd49;
	ld.global.u64 	%rd53, [%rd48+8];
	setp.ge.u64 	%p1, %rd4, %rd53;
	@%p1 bra 	$L__BB0_15;
	cvta.to.global.u64 	%rd54, %rd39;
	cvta.to.global.u64 	%rd55, %rd40;
	shl.b64 	%rd56, %rd4, 3;
	add.s64 	%rd57, %rd54, %rd56;
	ld.global.u64 	%rd5, [%rd57];
	shl.b64 	%rd58, %rd5, 2;
	add.s64 	%rd59, %rd55, %rd58;
	ld.global.s32 	%rd6, [%rd59];
	ld.global.s32 	%rd60, [%rd59+4];
	setp.eq.s16 	%p2, %rs1, 0;
	add.s64 	%rd61, %rd60, -1;
	selp.u64 	%rd7, 1, 0, %p2;
	add.s64 	%rd139, %rd6, %rd7;
	selp.b64 	%rd9, %rd60, %rd61, %p2;
	selp.b64 	%rd10, %rd6, %rd61, %p2;
	setp.le.u64 	%p3, %rd9, %rd139;
	mov.f32 	%f115, 0f00000000;
	@%p3 bra 	$L__BB0_14;
	sub.s64 	%rd11, %rd9, %rd139;
	and.b64  	%rd12, %rd11, 15;
	sub.s64 	%rd62, %rd6, %rd9;
	add.s64 	%rd63, %rd62, %rd7;
	setp.gt.u64 	%p4, %rd63, -16;
	mov.f32 	%f115, 0f00000000;
	@%p4 bra 	$L__BB0_5;
	and.b64  	%rd137, %rd11, -16;
	shl.b64 	%rd64, %rd139, 2;
	add.s64 	%rd65, %rd64, 32;
	add.s64 	%rd136, %rd2, %rd65;
	add.s64 	%rd135, %rd1, %rd65;
	mov.f32 	%f115, 0f00000000;
$L__BB0_4:
	.pragma "nounroll";
	ld.global.f32 	%f18, [%rd136+-32];
	ld.global.u32 	%r5, [%rd135+-32];
	mul.wide.s32 	%rd66, %r5, 4;
	add.s64 	%rd67, %rd3, %rd66;
	ld.global.f32 	%f19, [%rd67];
	fma.rn.f32 	%f20, %f18, %f19, %f115;
	ld.global.f32 	%f21, [%rd136+-28];
	ld.global.u32 	%r6, [%rd135+-28];
	mul.wide.s32 	%rd68, %r6, 4;
	add.s64 	%rd69, %rd3, %rd68;
	ld.global.f32 	%f22, [%rd69];
	fma.rn.f32 	%f23, %f21, %f22, %f20;
	ld.global.f32 	%f24, [%rd136+-24];
	ld.global.u32 	%r7, [%rd135+-24];
	mul.wide.s32 	%rd70, %r7, 4;
	add.s64 	%rd71, %rd3, %rd70;
	ld.global.f32 	%f25, [%rd71];
	fma.rn.f32 	%f26, %f24, %f25, %f23;
	ld.global.f32 	%f27, [%rd136+-20];
	ld.global.u32 	%r8, [%rd135+-20];
	mul.wide.s32 	%rd72, %r8, 4;
	add.s64 	%rd73, %rd3, %rd72;
	ld.global.f32 	%f28, [%rd73];
	fma.rn.f32 	%f29, %f27, %f28, %f26;
	ld.global.f32 	%f30, [%rd136+-16];
	ld.global.u32 	%r9, [%rd135+-16];
	mul.wide.s32 	%rd74, %r9, 4;
	add.s64 	%rd75, %rd3, %rd74;
	ld.global.f32 	%f31, [%rd75];
	fma.rn.f32 	%f32, %f30, %f31, %f29;
	ld.global.f32 	%f33, [%rd136+-12];
	ld.global.u32 	%r10, [%rd135+-12];
	mul.wide.s32 	%rd76, %r10, 4;
	add.s64 	%rd77, %rd3, %rd76;
	ld.global.f32 	%f34, [%rd77];
	fma.rn.f32 	%f35, %f33, %f34, %f32;
	ld.global.f32 	%f36, [%rd136+-8];
	ld.global.u32 	%r11, [%rd135+-8];
	mul.wide.s32 	%rd78, %r11, 4;
	add.s64 	%rd79, %rd3, %rd78;
	ld.global.f32 	%f37, [%rd79];
	fma.rn.f32 	%f38, %f36, %f37, %f35;
	ld.global.f32 	%f39, [%rd136+-4];
	ld.global.u32 	%r12, [%rd135+-4];
	mul.wide.s32 	%rd80, %r12, 4;
	add.s64 	%rd81, %rd3, %rd80;
	ld.global.f32 	%f40, [%rd81];
	fma.rn.f32 	%f41, %f39, %f40, %f38;
	ld.global.f32 	%f42, [%rd136];
	ld.global.u32 	%r13, [%rd135];
	mul.wide.s32 	%rd82, %r13, 4;
	add.s64 	%rd83, %rd3, %rd82;
	ld.global.f32 	%f43, [%rd83];
	fma.rn.f32 	%f44, %f42, %f43, %f41;
	ld.global.f32 	%f45, [%rd136+4];
	ld.global.u32 	%r14, [%rd135+4];
	mul.wide.s32 	%rd84, %r14, 4;
	add.s64 	%rd85, %rd3, %rd84;
	ld.global.f32 	%f46, [%rd85];
	fma.rn.f32 	%f47, %f45, %f46, %f44;
	ld.global.f32 	%f48, [%rd136+8];
	ld.global.u32 	%r15, [%rd135+8];
	mul.wide.s32 	%rd86, %r15, 4;
	add.s64 	%rd87, %rd3, %rd86;
	ld.global.f32 	%f49, [%rd87];
	fma.rn.f32 	%f50, %f48, %f49, %f47;
	ld.global.f32 	%f51, [%rd136+12];
	ld.global.u32 	%r16, [%rd135+12];
	mul.wide.s32 	%rd88, %r16, 4;
	add.s64 	%rd89, %rd3, %rd88;
	ld.global.f32 	%f52, [%rd89];
	fma.rn.f32 	%f53, %f51, %f52, %f50;
	ld.global.f32 	%f54, [%rd136+16];
	ld.global.u32 	%r17, [%rd135+16];
	mul.wide.s32 	%rd90, %r17, 4;
	add.s64 	%rd91, %rd3, %rd90;
	ld.global.f32 	%f55, [%rd91];
	fma.rn.f32 	%f56, %f54, %f55, %f53;
	ld.global.f32 	%f57, [%rd136+20];
	ld.global.u32 	%r18, [%rd135+20];
	mul.wide.s32 	%rd92, %r18, 4;
	add.s64 	%rd93, %rd3, %rd92;
	ld.global.f32 	%f58, [%rd93];
	fma.rn.f32 	%f59, %f57, %f58, %f56;
	ld.global.f32 	%f60, [%rd136+24];
	ld.global.u32 	%r19, [%rd135+24];
	mul.wide.s32 	%rd94, %r19, 4;
	add.s64 	%rd95, %rd3, %rd94;
	ld.global.f32 	%f61, [%rd95];
	fma.rn.f32 	%f62, %f60, %f61, %f59;
	ld.global.f32 	%f63, [%rd136+28];
	ld.global.u32 	%r20, [%rd135+28];
	mul.wide.s32 	%rd96, %r20, 4;
	add.s64 	%rd97, %rd3, %rd96;
	ld.global.f32 	%f64, [%rd97];
	fma.rn.f32 	%f115, %f63, %f64, %f62;
	add.s64 	%rd139, %rd139, 16;
	add.s64 	%rd137, %rd137, -16;
	add.s64 	%rd136, %rd136, 64;
	add.s64 	%rd135, %rd135, 64;
	setp.ne.s64 	%p5, %rd137, 0;
	@%p5 bra 	$L__BB0_4;
$L__BB0_5:
	setp.eq.s64 	%p6, %rd12, 0;
	@%p6 bra 	$L__BB0_14;
	and.b64  	%rd25, %rd11, 7;
	setp.lt.u64 	%p7, %rd12, 8;
	@%p7 bra 	$L__BB0_8;
	shl.b64 	%rd98, %rd139, 2;
	add.s64 	%rd99, %rd2, %rd98;
	ld.global.f32 	%f66, [%rd99];
	add.s64 	%rd100, %rd1, %rd98;
	ld.global.u32 	%r21, [%rd100];
	mul.wide.s32 	%rd101, %r21, 4;
	add.s64 	%rd102, %rd3, %rd101;
	ld.global.f32 	%f67, [%rd102];
	fma.rn.f32 	%f68, %f66, %f67, %f115;
	ld.global.f32 	%f69, [%rd99+4];
	ld.global.u32 	%r22, [%rd100+4];
	mul.wide.s32 	%rd103, %r22, 4;
	add.s64 	%rd104, %rd3, %rd103;
	ld.global.f32 	%f70, [%rd104];
	fma.rn.f32 	%f71, %f69, %f70, %f68;
	ld.global.f32 	%f72, [%rd99+8];
	ld.global.u32 	%r23, [%rd100+8];
	mul.wide.s32 	%rd105, %r23, 4;
	add.s64 	%rd106, %rd3, %rd105;
	ld.global.f32 	%f73, [%rd106];
	fma.rn.f32 	%f74, %f72, %f73, %f71;
	ld.global.f32 	%f75, [%rd99+12];
	ld.global.u32 	%r24, [%rd100+12];
	mul.wide.s32 	%rd107, %r24, 4;
	add.s64 	%rd108, %rd3, %rd107;
	ld.global.f32 	%f76, [%rd108];
	fma.rn.f32 	%f77, %f75, %f76, %f74;
	ld.global.f32 	%f78, [%rd99+16];
	ld.global.u32 	%r25, [%rd100+16];
	mul.wide.s32 	%rd109, %r25, 4;
	add.s64 	%rd110, %rd3, %rd109;
	ld.global.f32 	%f79, [%rd110];
	fma.rn.f32 	%f80, %f78, %f79, %f77;
	ld.global.f32 	%f81, [%rd99+20];
	ld.global.u32 	%r26, [%rd100+20];
	mul.wide.s32 	%rd111, %r26, 4;
	add.s64 	%rd112, %rd3, %rd111;
	ld.global.f32 	%f82, [%rd112];
	fma.rn.f32 	%f83, %f81, %f82, %f80;
	ld.global.f32 	%f84, [%rd99+24];
	ld.global.u32 	%r27, [%rd100+24];
	mul.wide.s32 	%rd113, %r27, 4;
	add.s64 	%rd114, %rd3, %rd113;
	ld.global.f32 	%f85, [%rd114];
	fma.rn.f32 	%f86, %f84, %f85, %f83;
	ld.global.f32 	%f87, [%rd99+28];
	ld.global.u32 	%r28, [%rd100+28];
	mul.wide.s32 	%rd115, %r28, 4;
	add.s64 	%rd116, %rd3, %rd115;
	ld.global.f32 	%f88, [%rd116];
	fma.rn.f32 	%f115, %f87, %f88, %f86;
	add.s64 	%rd139, %rd139, 8;
$L__BB0_8:
	setp.eq.s64 	%p8, %rd25, 0;
	@%p8 bra 	$L__BB0_14;
	and.b64  	%rd142, %rd11, 3;
	setp.lt.u64 	%p9, %rd25, 4;
	@%p9 bra 	$L__BB0_11;
	shl.b64 	%rd117, %rd139, 2;
	add.s64 	%rd118, %rd2, %rd117;
	ld.global.f32 	%f90, [%rd118];
	add.s64 	%rd119, %rd1, %rd117;
	ld.global.u32 	%r29, [%rd119];
	mul.wide.s32 	%rd120, %r29, 4;
	add.s64 	%rd121, %rd3, %rd120;
	ld.global.f32 	%f91, [%rd121];
	fma.rn.f32 	%f92, %f90, %f91, %f115;
	ld.global.f32 	%f93, [%rd118+4];
	ld.global.u32 	%r30, [%rd119+4];
	mul.wide.s32 	%rd122, %r30, 4;
	add.s64 	%rd123, %rd3, %rd122;
	ld.global.f32 	%f94, [%rd123];
	fma.rn.f32 	%f95, %f93, %f94, %f92;
	ld.global.f32 	%f96, [%rd118+8];
	ld.global.u32 	%r31, [%rd119+8];
	mul.wide.s32 	%rd124, %r31, 4;
	add.s64 	%rd125, %rd3, %rd124;
	ld.global.f32 	%f97, [%rd125];
	fma.rn.f32 	%f98, %f96, %f97, %f95;
	ld.global.f32 	%f99, [%rd118+12];
	ld.global.u32 	%r32, [%rd119+12];
	mul.wide.s32 	%rd126, %r32, 4;
	add.s64 	%rd127, %rd3, %rd126;
	ld.global.f32 	%f100, [%rd127];
	fma.rn.f32 	%f115, %f99, %f100, %f98;
	add.s64 	%rd139, %rd139, 4;
$L__BB0_11:
	setp.eq.s64 	%p10, %rd142, 0;
	@%p10 bra 	$L__BB0_14;
	shl.b64 	%rd128, %rd139, 2;
	add.s64 	%rd144, %rd1, %rd128;
	add.s64 	%rd143, %rd2, %rd128;
$L__BB0_13:
	.pragma "nounroll";
	ld.global.f32 	%f101, [%rd143];
	ld.global.u32 	%r33, [%rd144];
	mul.wide.s32 	%rd129, %r33, 4;
	add.s64 	%rd130, %rd3, %rd129;
	ld.global.f32 	%f102, [%rd130];
	fma.rn.f32 	%f115, %f101, %f102, %f115;
	add.s64 	%rd144, %rd144, 4;
	add.s64 	%rd143, %rd143, 4;
	add.s64 	%rd142, %rd142, -1;
	setp.ne.s64 	%p11, %rd142, 0;
	@%p11 bra 	$L__BB0_13;
$L__BB0_14:
	add.s64 	%rd132, %rd3, %rd58;
	ld.global.f32 	%f103, [%rd132];
	sub.f32 	%f104, %f103, %f115;
	st.global.f32 	[%rd132], %f104;
	shl.b64 	%rd133, %rd10, 2;
	add.s64 	%rd134, %rd2, %rd133;
	ld.global.f32 	%f105, [%rd134];
	div.rn.f32 	%f106, %f104, %f105;
	st.global.f32 	[%rd132], %f106;
$L__BB0_15:
	ret;

}
	// .globl	_Z11solve_chainmmPmS_PiS0_PfS1_S1_b
.visible .entry _Z11solve_chainmmPmS_PiS0_PfS1_S1_b(
	.param .u64 _Z11solve_chainmmPmS_PiS0_PfS1_S1_b_param_0,
	.param .u64 _Z11solve_chainmmPmS_PiS0_PfS1_S1_b_param_1,
	.param .u64 .ptr .align 1 _Z11solve_chainmmPmS_PiS0_PfS1_S1_b_param_2,
	.param .u64 .ptr .align 1 _Z11solve_chainmmPmS_PiS0_PfS1_S1_b_param_3,
	.param .u64 .ptr .align 1 _Z11solve_chainmmPmS_PiS0_PfS1_S1_b_param_4,
	.param .u64 .ptr .align 1 _Z11solve_chainmmPmS_PiS0_PfS1_S1_b_param_5,
	.param .u64 .ptr .align 1 _Z11solve_chainmmPmS_PiS0_PfS1_S1_b_param_6,
	.param .u64 .ptr .align 1 _Z11solve_chainmmPmS_PiS0_PfS1_S1_b_param_7,
	.param .u64 .ptr .align 1 _Z11solve_chainmmPmS_PiS0_PfS1_S1_b_param_8,
	.param .u8 _Z11solve_chainmmPmS_PiS0_PfS1_S1_b_param_9
)
{
	.reg .pred 	%p<16>;
	.reg .b16 	%rs<2>;
	.reg .b32 	%r<37>;
	.reg .b32 	%f<120>;
	.reg .b64 	%rd<144>;

	ld.param.u64 	%rd41, [_Z11solve_chainmmPmS_PiS0_PfS1_S1_b_param_0];
	ld.param.u64 	%rd42, [_Z11solve_chainmmPmS_PiS0_PfS1_S1_b_param_1];
	ld.param.u64 	%rd43, [_Z11solve_chainmmPmS_PiS0_PfS1_S1_b_param_2];
	ld.param.u64 	%rd44, [_Z11solve_chainmmPmS_PiS0_PfS1_S1_b_param_3];
	ld.param.u64 	%rd45, [_Z11solve_chainmmPmS_PiS0_PfS1_S1_b_param_4];
	ld.param.u64 	%rd46, [_Z11solve_chainmmPmS_PiS0_PfS1_S1_b_param_5];
	ld.param.u64 	%rd47, [_Z11solve_chainmmPmS_PiS0_PfS1_S1_b_param_6];
	ld.param.u64 	%rd48, [_Z11solve_chainmmPmS_PiS0_PfS1_S1_b_param_8];
	ld.param.s8 	%rs1, [_Z11solve_chainmmPmS_PiS0_PfS1_S1_b_param_9];
	cvta.to.global.u64 	%rd1, %rd46;
	cvta.to.global.u64 	%rd2, %rd47;
	cvta.to.global.u64 	%rd3, %rd48;
	cvt.s64.s32 	%rd136, %rd41;
	setp.le.u64 	%p1, %rd42, %rd136;
	@%p1 bra 	$L__BB1_19;
	cvt.u32.u64 	%r36, %rd41;
	mov.u32 	%r4, %tid.x;
	cvt.u64.u32 	%rd5, %r4;
	setp.eq.s16 	%p2, %rs1, 0;
	selp.u64 	%rd6, 1, 0, %p2;
	cvta.to.global.u64 	%rd7, %rd43;
	cvta.to.global.u64 	%rd8, %rd44;
	cvta.to.global.u64 	%rd9, %rd45;
$L__BB1_2:
	shl.b64 	%rd49, %rd136, 3;
	add.s64 	%rd50, %rd7, %rd49;
	ld.global.u64 	%rd51, [%rd50];
	add.s32 	%r36, %r36, 1;
	ld.global.u64 	%rd52, [%rd50+8];
	add.s64 	%rd11, %rd51, %rd5;
	setp.ge.u64 	%p3, %rd11, %rd52;
	@%p3 bra 	$L__BB1_18;
	setp.eq.s16 	%p4, %rs1, 0;
	shl.b64 	%rd53, %rd11, 3;
	add.s64 	%rd54, %rd8, %rd53;
	ld.global.u64 	%rd12, [%rd54];
	shl.b64 	%rd55, %rd12, 2;
	add.s64 	%rd56, %rd9, %rd55;
	ld.global.s32 	%rd13, [%rd56];
	ld.global.s32 	%rd14, [%rd56+4];
	add.s64 	%rd15, %rd14, -1;
	add.s64 	%rd141, %rd13, %rd6;
	selp.b64 	%rd57, %rd14, %rd15, %p4;
	selp.b64 	%rd17, %rd13, %rd15, %p4;
	setp.ge.u64 	%p5, %rd141, %rd57;
	mov.f32 	%f119, 0f00000000;
	@%p5 bra 	$L__BB1_17;
	sub.s64 	%rd18, %rd15, %rd13;
	sub.s64 	%rd58, %rd13, %rd14;
	add.s64 	%rd59, %rd58, 16;
	setp.lt.u64 	%p6, %rd59, 15;
	mov.f32 	%f119, 0f00000000;
	@%p6 bra 	$L__BB1_7;
	and.b64  	%rd139, %rd18, -16;
	shl.b64 	%rd60, %rd141, 2;
	add.s64 	%rd61, %rd2, %rd60;
	add.s64 	%rd138, %rd61, 32;
	add.s64 	%rd62, %rd1, %rd60;
	add.s64 	%rd137, %rd62, 32;
	mov.f32 	%f119, 0f00000000;
$L__BB1_6:
	.pragma "nounroll";
	ld.global.f32 	%f19, [%rd138+-32];
	ld.global.u32 	%r5, [%rd137+-32];
	mul.wide.s32 	%rd63, %r5, 4;
	add.s64 	%rd64, %rd3, %rd63;
	ld.global.f32 	%f20, [%rd64];
	fma.rn.f32 	%f21, %f19, %f20, %f119;
	ld.global.f32 	%f22, [%rd138+-28];
	ld.global.u32 	%r6, [%rd137+-28];
	mul.wide.s32 	%rd65, %r6, 4;
	add.s64 	%rd66, %rd3, %rd65;
	ld.global.f32 	%f23, [%rd66];
	fma.rn.f32 	%f24, %f22, %f23, %f21;
	ld.global.f32 	%f25, [%rd138+-24];
	ld.global.u32 	%r7, [%rd137+-24];
	mul.wide.s32 	%rd67, %r7, 4;
	add.s64 	%rd68, %rd3, %rd67;
	ld.global.f32 	%f26, [%rd68];
	fma.rn.f32 	%f27, %f25, %f26, %f24;
	ld.global.f32 	%f28, [%rd138+-20];
	ld.global.u32 	%r8, [%rd137+-20];
	mul.wide.s32 	%rd69, %r8, 4;
	add.s64 	%rd70, %rd3, %rd69;
	ld.global.f32 	%f29, [%rd70];
	fma.rn.f32 	%f30, %f28, %f29, %f27;
	ld.global.f32 	%f31, [%rd138+-16];
	ld.global.u32 	%r9, [%rd137+-16];
	mul.wide.s32 	%rd71, %r9, 4;
	add.s64 	%rd72, %rd3, %rd71;
	ld.global.f32 	%f32, [%rd72];
	fma.rn.f32 	%f33, %f31, %f32, %f30;
	ld.global.f32 	%f34, [%rd138+-12];
	ld.global.u32 	%r10, [%rd137+-12];
	mul.wide.s32 	%rd73, %r10, 4;
	add.s64 	%rd74, %rd3, %rd73;
	ld.global.f32 	%f35, [%rd74];
	fma.rn.f32 	%f36, %f34, %f35, %f33;
	ld.global.f32 	%f37, [%rd138+-8];
	ld.global.u32 	%r11, [%rd137+-8];
	mul.wide.s32 	%rd75, %r11, 4;
	add.s64 	%rd76, %rd3, %rd75;
	ld.global.f32 	%f38, [%rd76];
	fma.rn.f32 	%f39, %f37, %f38, %f36;
	ld.global.f32 	%f40, [%rd138+-4];
	ld.global.u32 	%r12, [%rd137+-4];
	mul.wide.s32 	%rd77, %r12, 4;
	add.s64 	%rd78, %rd3, %rd77;
	ld.global.f32 	%f41, [%rd78];
	fma.rn.f32 	%f42, %f40, %f41, %f39;
	ld.global.f32 	%f43, [%rd138];
	ld.global.u32 	%r13, [%rd137];
	mul.wide.s32 	%rd79, %r13, 4;
	add.s64 	%rd80, %rd3, %rd79;
	ld.global.f32 	%f44, [%rd80];
	fma.rn.f32 	%f45, %f43, %f44, %f42;
	ld.global.f32 	%f46, [%rd138+4];
	ld.global.u32 	%r14, [%rd137+4];
	mul.wide.s32 	%rd81, %r14, 4;
	add.s64 	%rd82, %rd3, %rd81;
	ld.global.f32 	%f47, [%rd82];
	fma.rn.f32 	%f48, %f46, %f47, %f45;
	ld.global.f32 	%f49, [%rd138+8];
	ld.global.u32 	%r15, [%rd137+8];
	mul.wide.s32 	%rd83, %r15, 4;
	add.s64 	%rd84, %rd3, %rd83;
	ld.global.f32 	%f50, [%rd84];
	fma.rn.f32 	%f51, %f49, %f50, %f48;
	ld.global.f32 	%f52, [%rd138+12];
	ld.global.u32 	%r16, [%rd137+12];
	mul.wide.s32 	%rd85, %r16, 4;
	add.s64 	%rd86, %rd3, %rd85;
	ld.global.f32 	%f53, [%rd86];
	fma.rn.f32 	%f54, %f52, %f53, %f51;
	ld.global.f32 	%f55, [%rd138+16];
	ld.global.u32 	%r17, [%rd137+16];
	mul.wide.s32 	%rd87, %r17, 4;
	add.s64 	%rd88, %rd3, %rd87;
	ld.global.f32 	%f56, [%rd88];
	fma.rn.f32 	%f57, %f55, %f56, %f54;
	ld.global.f32 	%f58, [%rd138+20];
	ld.global.u32 	%r18, [%rd137+20];
	mul.wide.s32 	%rd89, %r18, 4;
	add.s64 	%rd90, %rd3, %rd89;
	ld.global.f32 	%f59, [%rd90];
	fma.rn.f32 	%f60, %f58, %f59, %f57;
	ld.global.f32 	%f61, [%rd138+24];
	ld.global.u32 	%r19, [%rd137+24];
	mul.wide.s32 	%rd91, %r19, 4;
	add.s64 	%rd92, %rd3, %rd91;
	ld.global.f32 	%f62, [%rd92];
	fma.rn.f32 	%f63, %f61, %f62, %f60;
	ld.global.f32 	%f64, [%rd138+28];
	ld.global.u32 	%r20, [%rd137+28];
	mul.wide.s32 	%rd93, %r20, 4;
	add.s64 	%rd94, %rd3, %rd93;
	ld.global.f32 	%f65, [%rd94];
	fma.rn.f32 	%f119, %f64, %f65, %f63;
	add.s64 	%rd141, %rd141, 16;
	add.s64 	%rd139, %rd139, -16;
	add.s64 	%rd138, %rd138, 64;
	add.s64 	%rd137, %rd137, 64;
	setp.ne.s64 	%p7, %rd139, 0;
	@%p7 bra 	$L__BB1_6;
$L__BB1_7:
	and.b64  	%rd31, %rd18, 15;
	setp.eq.s64 	%p8, %rd31, 0;
	@%p8 bra 	$L__BB1_17;
	and.b64  	%rd32, %rd18, 7;
	setp.lt.u64 	%p9, %rd31, 8;
	@%p9 bra 	$L__BB1_10;
	shl.b64 	%rd95, %rd141, 2;
	add.s64 	%rd96, %rd2, %rd95;
	ld.global.f32 	%f67, [%rd96];
	add.s64 	%rd97, %rd1, %rd95;
	ld.global.u32 	%r21, [%rd97];
	mul.wide.s32 	%rd98, %r21, 4;
	add.s64 	%rd99, %rd3, %rd98;
	ld.global.f32 	%f68, [%rd99];
	fma.rn.f32 	%f69, %f67, %f68, %f119;
	ld.global.f32 	%f70, [%rd96+4];
	ld.global.u32 	%r22, [%rd97+4];
	mul.wide.s32 	%rd100, %r22, 4;
	add.s64 	%rd101, %rd3, %rd100;
	ld.global.f32 	%f71, [%rd101];
	fma.rn.f32 	%f72, %f70, %f71, %f69;
	ld.global.f32 	%f73, [%rd96+8];
	ld.global.u32 	%r23, [%rd97+8];
	mul.wide.s32 	%rd102, %r23, 4;
	add.s64 	%rd103, %rd3, %rd102;
	ld.global.f32 	%f74, [%rd103];
	fma.rn.f32 	%f75, %f73, %f74, %f72;
	ld.global.f32 	%f76, [%rd96+12];
	ld.global.u32 	%r24, [%rd97+12];
	mul.wide.s32 	%rd104, %r24, 4;
	add.s64 	%rd105, %rd3, %rd104;
	ld.global.f32 	%f77, [%rd105];
	fma.rn.f32 	%f78, %f76, %f77, %f75;
	ld.global.f32 	%f79, [%rd96+16];
	ld.global.u32 	%r25, [%rd97+16];
	mul.wide.s32 	%rd106, %r25, 4;
	add.s64 	%rd107, %rd3, %rd106;
	ld.global.f32 	%f80, [%rd107];
	fma.rn.f32 	%f81, %f79, %f80, %f78;
	ld.global.f32 	%f82, [%rd96+20];
	ld.global.u32 	%r26, [%rd97+20];
	mul.wide.s32 	%rd108, %r26, 4;
	add.s64 	%rd109, %rd3, %rd108;
	ld.global.f32 	%f83, [%rd109];
	fma.rn.f32 	%f84, %f82, %f83, %f81;
	ld.global.f32 	%f85, [%rd96+24];
	ld.global.u32 	%r27, [%rd97+24];
	mul.wide.s32 	%rd110, %r27, 4;
	add.s64 	%rd111, %rd3, %rd110;
	ld.global.f32 	%f86, [%rd111];
	fma.rn.f32 	%f87, %f85, %f86, %f84;
	ld.global.f32 	%f88, [%rd96+28];
	ld.global.u32 	%r28, [%rd97+28];
	mul.wide.s32 	%rd112, %r28, 4;
	add.s64 	%rd113, %rd3, %rd112;
	ld.global.f32 	%f89, [%rd113];
	fma.rn.f32 	%f119, %f88, %f89, %f87;
	add.s64 	%rd141, %rd141, 8;
$L__BB1_10:
	setp.eq.s64 	%p10, %rd32, 0;
	@%p10 bra 	$L__BB1_17;
	and.b64  	%rd35, %rd18, 3;
	setp.lt.u64 	%p11, %rd32, 4;
	@%p11 bra 	$L__BB1_13;
	shl.b64 	%rd114, %rd141, 2;
	add.s64 	%rd115, %rd2, %rd114;
	ld.global.f32 	%f91, [%rd115];
	add.s64 	%rd116, %rd1, %rd114;
	ld.global.u32 	%r29, [%rd116];
	mul.wide.s32 	%rd117, %r29, 4;
	add.s64 	%rd118, %rd3, %rd117;
	ld.global.f32 	%f92, [%rd118];
	fma.rn.f32 	%f93, %f91, %f92, %f119;
	ld.global.f32 	%f94, [%rd115+4];
	ld.global.u32 	%r30, [%rd116+4];
	mul.wide.s32 	%rd119, %r30, 4;
	add.s64 	%rd120, %rd3, %rd119;
	ld.global.f32 	%f95, [%rd120];
	fma.rn.f32 	%f96, %f94, %f95, %f93;
	ld.global.f32 	%f97, [%rd115+8];
	ld.global.u32 	%r31, [%rd116+8];
	mul.wide.s32 	%rd121, %r31, 4;
	add.s64 	%rd122, %rd3, %rd121;
	ld.global.f32 	%f98, [%rd122];
	fma.rn.f32 	%f99, %f97, %f98, %f96;
	ld.global.f32 	%f100, [%rd115+12];
	ld.global.u32 	%r32, [%rd116+12];
	mul.wide.s32 	%rd123, %r32, 4;
	add.s64 	%rd124, %rd3, %rd123;
	ld.global.f32 	%f101, [%rd124];
	fma.rn.f32 	%f119, %f100, %f101, %f99;
	add.s64 	%rd141, %rd141, 4;
$L__BB1_13:
	setp.eq.s64 	%p12, %rd35, 0;
	@%p12 bra 	$L__BB1_17;
	shl.b64 	%rd125, %rd141, 2;
	add.s64 	%rd38, %rd2, %rd125;
	ld.global.f32 	%f102, [%rd38];
	add.s64 	%rd39, %rd1, %rd125;
	ld.global.u32 	%r33, [%rd39];
	mul.wide.s32 	%rd126, %r33, 4;
	add.s64 	%rd127, %rd3, %rd126;
	ld.global.f32 	%f103, [%rd127];
	fma.rn.f32 	%f119, %f102, %f103, %f119;
	setp.eq.s64 	%p13, %rd35, 1;
	@%p13 bra 	$L__BB1_17;
	ld.global.f32 	%f104, [%rd38+4];
	ld.global.u32 	%r34, [%rd39+4];
	mul.wide.s32 	%rd128, %r34, 4;
	add.s64 	%rd129, %rd3, %rd128;
	ld.global.f32 	%f105, [%rd129];
	fma.rn.f32 	%f119, %f104, %f105, %f119;
	setp.eq.s64 	%p14, %rd35, 2;
	@%p14 bra 	$L__BB1_17;
	ld.global.f32 	%f106, [%rd38+8];
	ld.global.u32 	%r35, [%rd39+8];
	mul.wide.s32 	%rd130, %r35, 4;
	add.s64 	%rd131, %rd3, %rd130;
	ld.global.f32 	%f107, [%rd131];
	fma.rn.f32 	%f119, %f106, %f107, %f119;
$L__BB1_17:
	add.s64 	%rd133, %rd3, %rd55;
	ld.global.f32 	%f108, [%rd133];
	sub.f32 	%f109, %f108, %f119;
	st.global.f32 	[%rd133], %f109;
	shl.b64 	%rd134, %rd17, 2;
	add.s64 	%rd135, %rd2, %rd134;
	ld.global.f32 	%f110, [%rd135];
	div.rn.f32 	%f111, %f109, %f110;
	st.global.f32 	[%rd133], %f111;
	bar.sync 	0;
$L__BB1_18:
	cvt.s64.s32 	%rd136, %r36;
	setp.gt.u64 	%p15, %rd42, %rd136;
	@%p15 bra 	$L__BB1_2;
$L__BB1_19:
	ret;

}


// ===== COMPILED SASS (sm_100) =====

	.target	sm_100

	.elftype	@"ET_EXEC"


//--------------------- .note.nv.tkinfo           --------------------------
	.section	.note.nv.tkinfo,"",@"SHT_NOTE"
	.sectionflags	@"SHF_NOTE_NV_TKINFO"
	.tkinfo
        /*0018*/ 	.word	0x00000002
        /*0030*/ 	.string	""
        /*0030*/ 	.string	"ptxas"
        /*0030*/ 	.string	"Cuda compilation tools, release 13.0, V13.0.88"
        /*0030*/ 	.string	"Build cuda_13.0.r13.0/compiler.36424714_0"
        /*0030*/ 	.string	"-arch sm_100 -m 64 "



//--------------------- .note.nv.cuinfo           --------------------------
	.section	.note.nv.cuinfo,"",@"SHT_NOTE"
	.sectionflags	@"SHF_NOTE_NV_CUINFO"
        /*0018*/ 	.short	0x0002
        /*001a*/ 	.short	0x0064
        /*001c*/ 	.short	0x0082
	.zero		2


//--------------------- .nv.info                  --------------------------
	.section	.nv.info,"",@"SHT_CUDA_INFO"
	.align	4


	//----- nvinfo : EIATTR_REGCOUNT
	.align		4
        /*0000*/ 	.byte	0x04, 0x2f
        /*0002*/ 	.short	(.L_1 - .L_0)
	.align		4
.L_0:
        /*0004*/ 	.word	index@(_Z20solve_row_multiblockmPmS_PiS0_PfS1_S1_b)
        /*0008*/ 	.word	0x00000020


	//----- nvinfo : EIATTR_FRAME_SIZE
	.align		4
.L_1:
        /*000c*/ 	.byte	0x04, 0x11
        /*000e*/ 	.short	(.L_3 - .L_2)
	.align		4
.L_2:
        /*0010*/ 	.word	index@($__internal_1_$__cuda_sm3x_div_rn_noftz_f32_slowpath)
        /*0014*/ 	.word	0x00000000


	//----- nvinfo : EIATTR_FRAME_SIZE
	.align		4
.L_3:
        /*0018*/ 	.byte	0x04, 0x11
        /*001a*/ 	.short	(.L_5 - .L_4)
	.align		4
.L_4:
        /*001c*/ 	.word	index@(_Z20solve_row_multiblockmPmS_PiS0_PfS1_S1_b)
        /*0020*/ 	.word	0x00000000


	//----- nvinfo : EIATTR_REGCOUNT
	.align		4
.L_5:
        /*0024*/ 	.byte	0x04, 0x2f
        /*0026*/ 	.short	(.L_7 - .L_6)
	.align		4
.L_6:
        /*0028*/ 	.word	index@(_Z11solve_chainmmPmS_PiS0_PfS1_S1_b)
        /*002c*/ 	.word	0x00000020


	//----- nvinfo : EIATTR_FRAME_SIZE
	.align		4
.L_7:
        /*0030*/ 	.byte	0x04, 0x11
        /*0032*/ 	.short	(.L_9 - .L_8)
	.align		4
.L_8:
        /*0034*/ 	.word	index@($__internal_0_$__cuda_sm3x_div_rn_noftz_f32_slowpath)
        /*0038*/ 	.word	0x00000000


	//----- nvinfo : EIATTR_FRAME_SIZE
	.align		4
.L_9:
        /*003c*/ 	.byte	0x04, 0x11
        /*003e*/ 	.short	(.L_11 - .L_10)
	.align		4
.L_10:
        /*0040*/ 	.word	index@(_Z11solve_chainmmPmS_PiS0_PfS1_S1_b)
        /*0044*/ 	.word	0x00000000


	//----- nvinfo : EIATTR_MIN_STACK_SIZE
	.align		4
.L_11:
        /*0048*/ 	.byte	0x04, 0x12
        /*004a*/ 	.short	(.L_13 - .L_12)
	.align		4
.L_12:
        /*004c*/ 	.word	index@(_Z11solve_chainmmPmS_PiS0_PfS1_S1_b)
        /*0050*/ 	.word	0x00000000


	//----- nvinfo : EIATTR_MIN_STACK_SIZE
	.align		4
.L_13:
        /*0054*/ 	.byte	0x04, 0x12
        /*0056*/ 	.short	(.L_15 - .L_14)
	.align		4
.L_14:
        /*0058*/ 	.word	index@(_Z20solve_row_multiblockmPmS_PiS0_PfS1_S1_b)
        /*005c*/ 	.word	0x00000000
.L_15:


//--------------------- .nv.compat                --------------------------
	.section	.nv.compat,"",@"SHT_CUDA_COMPAT_INFO"
	.align	4
        /*0000*/ 	.byte	0x02, 0x09, 0x00, 0x00, 0x02, 0x02, 0x01, 0x00, 0x02, 0x05, 0x05, 0x00, 0x03, 0x07, 0x01, 0x01
        /*0010*/ 	.byte	0x02, 0x03, 0x00, 0x00, 0x02, 0x06, 0x01, 0x00, 0x04, 0x0b, 0x08, 0x00, 0x01, 0x00, 0x00, 0x00
        /*0020*/ 	.byte	0x00, 0x00, 0x00, 0x00


//--------------------- .nv.info._Z11solve_chainmmPmS_PiS0_PfS1_S1_b --------------------------
	.section	.nv.info._Z11solve_chainmmPmS_PiS0_PfS1_S1_b,"",@"SHT_CUDA_INFO"
	.sectionflags	@""
	.align	4


	//----- nvinfo : EIATTR_CUDA_API_VERSION
	.align		4
        /*0000*/ 	.byte	0x04, 0x37
        /*0002*/ 	.short	(.L_17 - .L_16)
.L_16:
        /*0004*/ 	.word	0x00000082


	//----- nvinfo : EIATTR_KPARAM_INFO
	.align		4
.L_17:
        /*0008*/ 	.byte	0x04, 0x17
        /*000a*/ 	.short	(.L_19 - .L_18)
.L_18:
        /*000c*/ 	.word	0x00000000
        /*0010*/ 	.short	0x0009
        /*0012*/ 	.short	0x0048
        /*0014*/ 	.byte	0x00, 0xf0, 0x05, 0x00


	//----- nvinfo : EIATTR_KPARAM_INFO
	.align		4
.L_19:
        /*0018*/ 	.byte	0x04, 0x17
        /*001a*/ 	.short	(.L_21 - .L_20)
.L_20:
        /*001c*/ 	.word	0x00000000
        /*0020*/ 	.short	0x0008
        /*0022*/ 	.short	0x0040
        /*0024*/ 	.byte	0x00, 0xf5, 0x21, 0x00


	//----- nvinfo : EIATTR_KPARAM_INFO
	.align		4
.L_21:
        /*0028*/ 	.byte	0x04, 0x17
        /*002a*/ 	.short	(.L_23 - .L_22)
.L_22:
        /*002c*/ 	.word	0x00000000
        /*0030*/ 	.short	0x0007
        /*0032*/ 	.short	0x0038
        /*0034*/ 	.byte	0x00, 0xf5, 0x21, 0x00


	//----- nvinfo : EIATTR_KPARAM_INFO
	.align		4
.L_23:
        /*0038*/ 	.byte	0x04, 0x17
        /*003a*/ 	.short	(.L_25 - .L_24)
.L_24:
        /*003c*/ 	.word	0x00000000
        /*0040*/ 	.short	0x0006
        /*0042*/ 	.short	0x0030
        /*0044*/ 	.byte	0x00, 0xf5, 0x21, 0x00


	//----- nvinfo : EIATTR_KPARAM_INFO
	.align		4
.L_25:
        /*0048*/ 	.byte	0x04, 0x17
        /*004a*/ 	.short	(.L_27 - .L_26)
.L_26:
        /*004c*/ 	.word	0x00000000
        /*0050*/ 	.short	0x0005
        /*0052*/ 	.short	0x0028
        /*0054*/ 	.byte	0x00, 0xf5, 0x21, 0x00


	//----- nvinfo : EIATTR_KPARAM_INFO
	.align		4
.L_27:
        /*0058*/ 	.byte	0x04, 0x17
        /*005a*/ 	.short	(.L_29 - .L_28)
.L_28:
        /*005c*/ 	.word	0x00000000
        /*0060*/ 	.short	0x0004
        /*0062*/ 	.short	0x0020
        /*0064*/ 	.byte	0x00, 0xf5, 0x21, 0x00


	//----- nvinfo : EIATTR_KPARAM_INFO
	.align		4
.L_29:
        /*0068*/ 	.byte	0x04, 0x17
        /*006a*/ 	.short	(.L_31 - .L_30)
.L_30:
        /*006c*/ 	.word	0x00000000
        /*0070*/ 	.short	0x0003
        /*0072*/ 	.short	0x0018
        /*0074*/ 	.byte	0x00, 0xf5, 0x21, 0x00


	//----- nvinfo : EIATTR_KPARAM_INFO
	.align		4
.L_31:
        /*0078*/ 	.byte	0x04, 0x17
        /*007a*/ 	.short	(.L_33 - .L_32)
.L_32:
        /*007c*/ 	.word	0x00000000
        /*0080*/ 	.short	0x0002
        /*0082*/ 	.short	0x0010
        /*0084*/ 	.byte	0x00, 0xf5, 0x21, 0x00


	//----- nvinfo : EIATTR_KPARAM_INFO
	.align		4
.L_33:
        /*0088*/ 	.byte	0x04, 0x17
        /*008a*/ 	.short	(.L_35 - .L_34)
.L_34:
        /*008c*/ 	.word	0x00000000
        /*0090*/ 	.short	0x0001
        /*0092*/ 	.short	0x0008
        /*0094*/ 	.byte	0x00, 0xf0, 0x21, 0x00


	//----- nvinfo : EIATTR_KPARAM_INFO
	.align		4
.L_35:
        /*0098*/ 	.byte	0x04, 0x17
        /*009a*/ 	.short	(.L_37 - .L_36)
.L_36:
        /*009c*/ 	.word	0x00000000
        /*00a0*/ 	.short	0x0000
        /*00a2*/ 	.short	0x0000
        /*00a4*/ 	.byte	0x00, 0xf0, 0x21, 0x00


	//----- nvinfo : EIATTR_SPARSE_MMA_MASK
	.align		4
.L_37:
        /*00a8*/ 	.byte	0x03, 0x50
        /*00aa*/ 	.short	0x0000


	//----- nvinfo : EIATTR_MAXREG_COUNT
	.align		4
        /*00ac*/ 	.byte	0x03, 0x1b
        /*00ae*/ 	.short	0x00ff


	//----- nvinfo : EIATTR_NUM_BARRIERS
	.align		4
        /*00b0*/ 	.byte	0x02, 0x4c
        /*00b2*/ 	.byte	0x01
	.zero		1


	//----- nvinfo : EIATTR_MERCURY_ISA_VERSION
	.align		4
        /*00b4*/ 	.byte	0x03, 0x5f
        /*00b6*/ 	.short	0x0101


	//----- nvinfo : EIATTR_VRC_CTA_INIT_COUNT
	.align		4
        /*00b8*/ 	.byte	0x02, 0x4a
	.zero		1
	.zero		1


	//----- nvinfo : EIATTR_EXIT_INSTR_OFFSETS
	.align		4
        /*00bc*/ 	.byte	0x04, 0x1c
        /*00be*/ 	.short	(.L_39 - .L_38)


	//   ....[0]....
.L_38:
        /*00c0*/ 	.word	0x00000070


	//   ....[1]....
        /*00c4*/ 	.word	0x00001550


	//----- nvinfo : EIATTR_CRS_STACK_SIZE
	.align		4
.L_39:
        /*00c8*/ 	.byte	0x04, 0x1e
        /*00ca*/ 	.short	(.L_41 - .L_40)
.L_40:
        /*00cc*/ 	.word	0x00000000


	//----- nvinfo : EIATTR_CBANK_PARAM_SIZE
	.align		4
.L_41:
        /*00d0*/ 	.byte	0x03, 0x19
        /*00d2*/ 	.short	0x0049


	//----- nvinfo : EIATTR_PARAM_CBANK
	.align		4
        /*00d4*/ 	.byte	0x04, 0x0a
        /*00d6*/ 	.short	(.L_43 - .L_42)
	.align		4
.L_42:
        /*00d8*/ 	.word	index@(.nv.constant0._Z11solve_chainmmPmS_PiS0_PfS1_S1_b)
        /*00dc*/ 	.short	0x0380
        /*00de*/ 	.short	0x0049


	//----- nvinfo : EIATTR_SW_WAR
	.align		4
.L_43:
        /*00e0*/ 	.byte	0x04, 0x36
        /*00e2*/ 	.short	(.L_45 - .L_44)
.L_44:
        /*00e4*/ 	.word	0x00000008
.L_45:


//--------------------- .nv.info._Z20solve_row_multiblockmPmS_PiS0_PfS1_S1_b --------------------------
	.section	.nv.info._Z20solve_row_multiblockmPmS_PiS0_PfS1_S1_b,"",@"SHT_CUDA_INFO"
	.sectionflags	@""
	.align	4


	//----- nvinfo : EIATTR_CUDA_API_VERSION
	.align		4
        /*0000*/ 	.byte	0x04, 0x37
        /*0002*/ 	.short	(.L_47 - .L_46)
.L_46:
        /*0004*/ 	.word	0x00000082


	//----- nvinfo : EIATTR_KPARAM_INFO
	.align		4
.L_47:
        /*0008*/ 	.byte	0x04, 0x17
        /*000a*/ 	.short	(.L_49 - .L_48)
.L_48:
        /*000c*/ 	.word	0x00000000
        /*0010*/ 	.short	0x0008
        /*0012*/ 	.short	0x0040
        /*0014*/ 	.byte	0x00, 0xf0, 0x05, 0x00


	//----- nvinfo : EIATTR_KPARAM_INFO
	.align		4
.L_49:
        /*0018*/ 	.byte	0x04, 0x17
        /*001a*/ 	.short	(.L_51 - .L_50)
.L_50:
        /*001c*/ 	.word	0x00000000
        /*0020*/ 	.short	0x0007
        /*0022*/ 	.short	0x0038
        /*0024*/ 	.byte	0x00, 0xf5, 0x21, 0x00


	//----- nvinfo : EIATTR_KPARAM_INFO
	.align		4
.L_51:
        /*0028*/ 	.byte	0x04, 0x17
        /*002a*/ 	.short	(.L_53 - .L_52)
.L_52:
        /*002c*/ 	.word	0x00000000
        /*0030*/ 	.short	0x0006
        /*0032*/ 	.short	0x0030
        /*0034*/ 	.byte	0x00, 0xf5, 0x21, 0x00


	//----- nvinfo : EIATTR_KPARAM_INFO
	.align		4
.L_53:
        /*0038*/ 	.byte	0x04, 0x17
        /*003a*/ 	.short	(.L_55 - .L_54)
.L_54:
        /*003c*/ 	.word	0x00000000
        /*0040*/ 	.short	0x0005
        /*0042*/ 	.short	0x0028
        /*0044*/ 	.byte	0x00, 0xf5, 0x21, 0x00


	//----- nvinfo : EIATTR_KPARAM_INFO
	.align		4
.L_55:
        /*0048*/ 	.byte	0x04, 0x17
        /*004a*/ 	.short	(.L_57 - .L_56)
.L_56:
        /*004c*/ 	.word	0x00000000
        /*0050*/ 	.short	0x0004
        /*0052*/ 	.short	0x0020
        /*0054*/ 	.byte	0x00, 0xf5, 0x21, 0x00


	//----- nvinfo : EIATTR_KPARAM_INFO
	.align		4
.L_57:
        /*0058*/ 	.byte	0x04, 0x17
        /*005a*/ 	.short	(.L_59 - .L_58)
.L_58:
        /*005c*/ 	.word	0x00000000
        /*0060*/ 	.short	0x0003
        /*0062*/ 	.short	0x0018
        /*0064*/ 	.byte	0x00, 0xf5, 0x21, 0x00


	//----- nvinfo : EIATTR_KPARAM_INFO
	.align		4
.L_59:
        /*0068*/ 	.byte	0x04, 0x17
        /*006a*/ 	.short	(.L_61 - .L_60)
.L_60:
        /*006c*/ 	.word	0x00000000
        /*0070*/ 	.short	0x0002
        /*0072*/ 	.short	0x0010
        /*0074*/ 	.byte	0x00, 0xf5, 0x21, 0x00


	//----- nvinfo : EIATTR_KPARAM_INFO
	.align		4
.L_61:
        /*0078*/ 	.byte	0x04, 0x17
        /*007a*/ 	.short	(.L_63 - .L_62)
.L_62:
        /*007c*/ 	.word	0x00000000
        /*0080*/ 	.short	0x0001
        /*0082*/ 	.short	0x0008
        /*0084*/ 	.byte	0x00, 0xf5, 0x21, 0x00


	//----- nvinfo : EIATTR_KPARAM_INFO
	.align		4
.L_63:
        /*0088*/ 	.byte	0x04, 0x17
        /*008a*/ 	.short	(.L_65 - .L_64)
.L_64:
        /*008c*/ 	.word	0x00000000
        /*0090*/ 	.short	0x0000
        /*0092*/ 	.short	0x0000
        /*0094*/ 	.byte	0x00, 0xf0, 0x21, 0x00


	//----- nvinfo : EIATTR_SPARSE_MMA_MASK
	.align		4
.L_65:
        /*0098*/ 	.byte	0x03, 0x50
        /*009a*/ 	.short	0x0000


	//----- nvinfo : EIATTR_MAXREG_COUNT
	.align		4
        /*009c*/ 	.byte	0x03, 0x1b
        /*009e*/ 	.short	0x00ff


	//----- nvinfo : EIATTR_MERCURY_ISA_VERSION
	.align		4
        /*00a0*/ 	.byte	0x03, 0x5f
        /*00a2*/ 	.short	0x0101


	//----- nvinfo : EIATTR_VRC_CTA_INIT_COUNT
	.align		4
        /*00a4*/ 	.byte	0x02, 0x4a
	.zero		1
	.zero		1


	//----- nvinfo : EIATTR_EXIT_INSTR_OFFSETS
	.align		4
        /*00a8*/ 	.byte	0x04, 0x1c
        /*00aa*/ 	.short	(.L_67 - .L_66)


	//   ....[0]....
.L_66:
        /*00ac*/ 	.word	0x00000110


	//   ....[1]....
        /*00b0*/ 	.word	0x000013b0


	//----- nvinfo : EIATTR_CRS_STACK_SIZE
	.align		4
.L_67:
        /*00b4*/ 	.byte	0x04, 0x1e
        /*00b6*/ 	.short	(.L_69 - .L_68)
.L_68:
        /*00b8*/ 	.word	0x00000000


	//----- nvinfo : EIATTR_CBANK_PARAM_SIZE
	.align		4
.L_69:
        /*00bc*/ 	.byte	0x03, 0x19
        /*00be*/ 	.short	0x0041


	//----- nvinfo : EIATTR_PARAM_CBANK
	.align		4
        /*00c0*/ 	.byte	0x04, 0x0a
        /*00c2*/ 	.short	(.L_71 - .L_70)
	.align		4
.L_70:
        /*00c4*/ 	.word	index@(.nv.constant0._Z20solve_row_multiblockmPmS_PiS0_PfS1_S1_b)
        /*00c8*/ 	.short	0x0380
        /*00ca*/ 	.short	0x0041


	//----- nvinfo : EIATTR_SW_WAR
	.align		4
.L_71:
        /*00cc*/ 	.byte	0x04, 0x36
        /*00ce*/ 	.short	(.L_73 - .L_72)
.L_72:
        /*00d0*/ 	.word	0x00000008
.L_73:


//--------------------- .nv.callgraph             --------------------------
	.section	.nv.callgraph,"",@"SHT_CUDA_CALLGRAPH"
	.align	4
	.sectionentsize	8
	.align		4
        /*0000*/ 	.word	0x00000000
	.align		4
        /*0004*/ 	.word	0xffffffff
	.align		4
        /*0008*/ 	.word	0x00000000
	.align		4
        /*000c*/ 	.word	0xfffffffe
	.align		4
        /*0010*/ 	.word	0x00000000
	.align		4
        /*0014*/ 	.word	0xfffffffd
	.align		4
        /*0018*/ 	.word	0x00000000
	.align		4
        /*001c*/ 	.word	0xfffffffc


//--------------------- .text._Z11solve_chainmmPmS_PiS0_PfS1_S1_b --------------------------
	.section	.text._Z11solve_chainmmPmS_PiS0_PfS1_S1_b,"ax",@progbits
	.align	128
        .global         _Z11solve_chainmmPmS_PiS0_PfS1_S1_b
        .type           _Z11solve_chainmmPmS_PiS0_PfS1_S1_b,@function
        .size           _Z11solve_chainmmPmS_PiS0_PfS1_S1_b,(.L_x_49 - _Z11solve_chainmmPmS_PiS0_PfS1_S1_b)
        .other          _Z11solve_chainmmPmS_PiS0_PfS1_S1_b,@"STO_CUDA_ENTRY STV_DEFAULT"
_Z11solve_chainmmPmS_PiS0_PfS1_S1_b:
.text._Z11solve_chainmmPmS_PiS0_PfS1_S1_b:
[----:B------:R-:W-:Y:S01]  /*0000*/  LDC R1, c[0x0][0x37c] ;  /* 0x0000df00ff017b82 */ /* 0x000fe20000000800 */
[----:B------:R-:W0:Y:S07]  /*0010*/  LDCU UR4, c[0x0][0x380] ;  /* 0x00007000ff0477ac */ /* 0x000e2e0008000800 */
[----:B------:R-:W1:Y:S01]  /*0020*/  LDC.64 R2, c[0x0][0x388] ;  /* 0x0000e200ff027b82 */ /* 0x000e620000000a00 */
[----:B0-----:R-:W-:-:S06]  /*0030*/  USHF.R.S32.HI UR5, URZ, 0x1f, UR4 ;  /* 0x0000001fff057899 */ /* 0x001fcc0008011404 */
[----:B------:R-:W-:Y:S01]  /*0040*/  IMAD.U32 R0, RZ, RZ, UR5 ;  /* 0x00000005ff007e24 */ /* 0x000fe2000f8e00ff */
[----:B-1----:R-:W-:-:S04]  /*0050*/  ISETP.LE.U32.AND P0, PT, R2, UR4, PT ;  /* 0x0000000402007c0c */ /* 0x002fc8000bf03070 */
[----:B------:R-:W-:-:S13]  /*0060*/  ISETP.GE.U32.AND.EX P0, PT, R0, R3, PT, P0 ;  /* 0x000000030000720c */ /* 0x000fda0003f06100 */
[----:B------:R-:W-:Y:S05]  /*0070*/  @P0 EXIT ;  /* 0x000000000000094d */ /* 0x000fea0003800000 */
[----:B------:R-:W0:Y:S01]  /*0080*/  LDCU.U8 UR4, c[0x0][0x3c8] ;  /* 0x00007900ff0477ac */ /* 0x000e220008000000 */
[----:B------:R-:W1:Y:S01]  /*0090*/  S2R R0, SR_TID.X ;  /* 0x0000000000007919 */ /* 0x000e620000002100 */
[----:B------:R-:W-:Y:S01]  /*00a0*/  IMAD.U32 R6, RZ, RZ, UR5 ;  /* 0x00000005ff067e24 */ /* 0x000fe2000f8e00ff */
[----:B------:R-:W2:Y:S01]  /*00b0*/  LDCU UR9, c[0x0][0x380] ;  /* 0x00007000ff0977ac */ /* 0x000ea20008000800 */
[----:B------:R-:W3:Y:S01]  /*00c0*/  LDCU.64 UR6, c[0x0][0x358] ;  /* 0x00006b00ff0677ac */ /* 0x000ee20008000a00 */
[----:B0-----:R-:W-:-:S04]  /*00d0*/  UPRMT UR4, UR4, 0x8880, URZ ;  /* 0x0000888004047896 */ /* 0x001fc800080000ff */
[----:B------:R-:W-:Y:S01]  /*00e0*/  UISETP.NE.AND UP0, UPT, UR4, URZ, UPT ;  /* 0x000000ff0400728c */ /* 0x000fe2000bf05270 */
[----:B--2---:R-:W-:Y:S02]  /*00f0*/  IMAD.U32 R3, RZ, RZ, UR9 ;  /* 0x00000009ff037e24 */ /* 0x004fe4000f8e00ff */
[----:B------:R-:W-:Y:S01]  /*0100*/  IMAD.U32 R2, RZ, RZ, UR9 ;  /* 0x00000009ff027e24 */ /* 0x000fe2000f8e00ff */
[----:B---3--:R-:W-:-:S12]  /*0110*/  USEL UR8, URZ, 0x1, UP0 ;  /* 0x00000001ff087887 */ /* 0x008fd80008000000 */
.L_x_12:
[----:B0-----:R-:W0:Y:S02]  /*0120*/  LDCU.64 UR4, c[0x0][0x390] ;  /* 0x00007200ff0477ac */ /* 0x001e240008000a00 */
[----:B0-----:R-:W-:-:S04]  /*0130*/  LEA R4, P0, R3, UR4, 0x3 ;  /* 0x0000000403047c11 */ /* 0x001fc8000f8018ff */
[----:B------:R-:W-:-:S05]  /*0140*/  LEA.HI.X R5, R3, UR5, R6, 0x3, P0 ;  /* 0x0000000503057c11 */ /* 0x000fca00080f1c06 */
[----:B------:R-:W1:Y:S04]  /*0150*/  LDG.E.64 R6, desc[UR6][R4.64] ;  /* 0x0000000604067981 */ /* 0x000e68000c1e1b00 */
[----:B------:R-:W2:Y:S01]  /*0160*/  LDG.E.64 R8, desc[UR6][R4.64+0x8] ;  /* 0x0000080604087981 */ /* 0x000ea2000c1e1b00 */
[----:B------:R-:W-:Y:S01]  /*0170*/  VIADD R2, R2, 0x1 ;  /* 0x0000000102027836 */ /* 0x000fe20000000000 */
[----:B-1----:R-:W-:-:S05]  /*0180*/  IADD3 R3, P0, PT, R6, R0, RZ ;  /* 0x0000000006037210 */ /* 0x002fca0007f1e0ff */
[----:B------:R-:W-:Y:S01]  /*0190*/  IMAD.X R6, RZ, RZ, R7, P0 ;  /* 0x000000ffff067224 */ /* 0x000fe200000e0607 */
[----:B--2---:R-:W-:-:S04]  /*01a0*/  ISETP.GE.U32.AND P0, PT, R3, R8, PT ;  /* 0x000000080300720c */ /* 0x004fc80003f06070 */
[----:B------:R-:W-:-:S13]  /*01b0*/  ISETP.GE.U32.AND.EX P0, PT, R6, R9, PT, P0 ;  /* 0x000000090600720c */ /* 0x000fda0003f06100 */
[----:B------:R-:W-:Y:S05]  /*01c0*/  @P0 BRA `(.L_x_0) ;  /* 0x0000001000c80947 */ /* 0x000fea0003800000 */
[----:B------:R-:W0:Y:S02]  /*01d0*/  LDCU.64 UR4, c[0x0][0x398] ;  /* 0x00007300ff0477ac */ /* 0x000e240008000a00 */
[----:B0-----:R-:W-:-:S04]  /*01e0*/  LEA R8, P0, R3, UR4, 0x3 ;  /* 0x0000000403087c11 */ /* 0x001fc8000f8018ff */
[----:B------:R-:W-:Y:S01]  /*01f0*/  LEA.HI.X R9, R3, UR5, R6, 0x3, P0 ;  /* 0x0000000503097c11 */ /* 0x000fe200080f1c06 */
[----:B------:R-:W0:Y:S04]  /*0200*/  LDCU.64 UR4, c[0x0][0x3a0] ;  /* 0x00007400ff0477ac */ /* 0x000e280008000a00 */
[----:B------:R-:W2:Y:S02]  /*0210*/  LDG.E.64 R4, desc[UR6][R8.64] ;  /* 0x0000000608047981 */ /* 0x000ea4000c1e1b00 */
[C---:B--2---:R-:W-:Y:S01]  /*0220*/  IMAD.SHL.U32 R3, R4.reuse, 0x4, RZ ;  /* 0x0000000404037824 */ /* 0x044fe200078e00ff */
[----:B------:R-:W-:-:S04]  /*0230*/  SHF.L.U64.HI R4, R4, 0x2, R5 ;  /* 0x0000000204047819 */ /* 0x000fc80000010205 */
[----:B0-----:R-:W-:Y:S01]  /*0240*/  IADD3 R6, P0, PT, R3, UR4, RZ ;  /* 0x0000000403067c10 */ /* 0x001fe2000ff1e0ff */
[----:B------:R-:W0:Y:S03]  /*0250*/  LDCU.U8 UR4, c[0x0][0x3c8] ;  /* 0x00007900ff0477ac */ /* 0x000e260008000000 */
[----:B------:R-:W-:-:S05]  /*0260*/  IADD3.X R7, PT, PT, R4, UR5, RZ, P0, !PT ;  /* 0x0000000504077c10 */ /* 0x000fca00087fe4ff */
[----:B------:R-:W2:Y:S04]  /*0270*/  LDG.E R13, desc[UR6][R6.64+0x4] ;  /* 0x00000406060d7981 */ /* 0x000ea8000c1e1900 */
[----:B------:R-:W3:Y:S01]  /*0280*/  LDG.E R12, desc[UR6][R6.64] ;  /* 0x00000006060c7981 */ /* 0x000ee2000c1e1900 */
[----:B------:R-:W-:Y:S01]  /*0290*/  BSSY.RECONVERGENT B0, `(.L_x_1) ;  /* 0x000010b000007945 */ /* 0x000fe20003800200 */
[----:B------:R-:W-:Y:S01]  /*02a0*/  IMAD.MOV.U32 R11, RZ, RZ, RZ ;  /* 0x000000ffff0b7224 */ /* 0x000fe200078e00ff */
[----:B0-----:R-:W-:-:S06]  /*02b0*/  UPRMT UR4, UR4, 0x8880, URZ ;  /* 0x0000888004047896 */ /* 0x001fcc00080000ff */
[----:B------:R-:W-:Y:S02]  /*02c0*/  ISETP.NE.AND P1, PT, RZ, UR4, PT ;  /* 0x00000004ff007c0c */ /* 0x000fe4000bf25270 */
[C---:B--2---:R-:W-:Y:S02]  /*02d0*/  IADD3 R15, P0, PT, R13.reuse, -0x1, RZ ;  /* 0xffffffff0d0f7810 */ /* 0x044fe40007f1e0ff */
[----:B------:R-:W-:Y:S02]  /*02e0*/  SHF.R.S32.HI R8, RZ, 0x1f, R13 ;  /* 0x0000001fff087819 */ /* 0x000fe4000001140d */
[----:B---3--:R-:W-:Y:S02]  /*02f0*/  IADD3 R24, P2, PT, R12, UR8, RZ ;  /* 0x000000080c187c10 */ /* 0x008fe4000ff5e0ff */
[----:B------:R-:W-:Y:S02]  /*0300*/  SHF.R.S32.HI R9, RZ, 0x1f, R12 ;  /* 0x0000001fff097819 */ /* 0x000fe4000001140c */
[----:B------:R-:W-:-:S02]  /*0310*/  SEL R5, R13, R15, !P1 ;  /* 0x0000000f0d057207 */ /* 0x000fc40004800000 */
[----:B------:R-:W-:Y:S01]  /*0320*/  IADD3.X R14, PT, PT, R8, -0x1, RZ, P0, !PT ;  /* 0xffffffff080e7810 */ /* 0x000fe200007fe4ff */
[----:B------:R-:W-:Y:S01]  /*0330*/  IMAD.X R10, RZ, RZ, R9, P2 ;  /* 0x000000ffff0a7224 */ /* 0x000fe200010e0609 */
[----:B------:R-:W-:Y:S02]  /*0340*/  ISETP.GE.U32.AND P0, PT, R24, R5, PT ;  /* 0x000000051800720c */ /* 0x000fe40003f06070 */
[-C--:B------:R-:W-:Y:S02]  /*0350*/  SEL R5, R8, R14.reuse, !P1 ;  /* 0x0000000e08057207 */ /* 0x080fe40004800000 */
[----:B------:R-:W-:Y:S02]  /*0360*/  SEL R6, R12, R15, !P1 ;  /* 0x0000000f0c067207 */ /* 0x000fe40004800000 */
[----:B------:R-:W-:Y:S02]  /*0370*/  ISETP.GE.U32.AND.EX P0, PT, R10, R5, PT, P0 ;  /* 0x000000050a00720c */ /* 0x000fe40003f06100 */
[----:B------:R-:W-:-:S11]  /*0380*/  SEL R7, R9, R14, !P1 ;  /* 0x0000000e09077207 */ /* 0x000fd60004800000 */
[----:B------:R-:W-:Y:S05]  /*0390*/  @P0 BRA `(.L_x_2) ;  /* 0x0000000c00e80947 */ /* 0x000fea0003800000 */
[C---:B------:R-:W-:Y:S01]  /*03a0*/  IADD3 R5, P1, P2, R12.reuse, 0x10, -R13 ;  /* 0x000000100c057810 */ /* 0x040fe20007a3e80d */
[----:B------:R-:W-:Y:S01]  /*03b0*/  BSSY.RECONVERGENT B1, `(.L_x_3) ;  /* 0x0000073000017945 */ /* 0x000fe20003800200 */
[----:B------:R-:W-:Y:S02]  /*03c0*/  IMAD.MOV.U32 R11, RZ, RZ, RZ ;  /* 0x000000ffff0b7224 */ /* 0x000fe400078e00ff */
[----:B------:R-:W-:Y:S02]  /*03d0*/  ISETP.GE.U32.AND P0, PT, R5, 0xf, PT ;  /* 0x0000000f0500780c */ /* 0x000fe40003f06070 */
[----:B------:R-:W-:Y:S02]  /*03e0*/  IADD3.X R5, PT, PT, R9, RZ, ~R8, P1, P2 ;  /* 0x000000ff09057210 */ /* 0x000fe40000fe4c08 */
[----:B------:R-:W-:Y:S02]  /*03f0*/  IADD3 R8, P1, PT, -R12, R15, RZ ;  /* 0x0000000f0c087210 */ /* 0x000fe40007f3e1ff */
[----:B------:R-:W-:Y:S01]  /*0400*/  ISETP.GE.U32.AND.EX P0, PT, R5, RZ, PT, P0 ;  /* 0x000000ff0500720c */ /* 0x000fe20003f06100 */
[----:B------:R-:W-:-:S02]  /*0410*/  IMAD.MOV.U32 R5, RZ, RZ, R10 ;  /* 0x000000ffff057224 */ /* 0x000fc400078e000a */
[----:B------:R-:W-:-:S10]  /*0420*/  IMAD.X R9, R14, 0x1, ~R9, P1 ;  /* 0x000000010e097824 */ /* 0x000fd400008e0e09 */
[----:B------:R-:W-:Y:S05]  /*0430*/  @!P0 BRA `(.L_x_4) ;  /* 0x0000000400a88947 */ /* 0x000fea0003800000 */
[----:B------:R-:W0:Y:S01]  /*0440*/  LDCU.64 UR4, c[0x0][0x3b0] ;  /* 0x00007600ff0477ac */ /* 0x000e220008000a00 */
[C---:B------:R-:W-:Y:S01]  /*0450*/  IMAD.SHL.U32 R14, R24.reuse, 0x4, RZ ;  /* 0x00000004180e7824 */ /* 0x040fe200078e00ff */
[----:B------:R-:W-:Y:S01]  /*0460*/  SHF.L.U64.HI R15, R24, 0x2, R5 ;  /* 0x00000002180f7819 */ /* 0x000fe20000010205 */
[----:B------:R-:W-:Y:S01]  /*0470*/  IMAD.MOV.U32 R10, RZ, RZ, R9 ;  /* 0x000000ffff0a7224 */ /* 0x000fe200078e0009 */
[----:B------:R-:W1:Y:S01]  /*0480*/  LDCU.64 UR10, c[0x0][0x3a8] ;  /* 0x00007500ff0a77ac */ /* 0x000e620008000a00 */
[----:B------:R-:W-:Y:S01]  /*0490*/  LOP3.LUT R9, R8, 0xfffffff0, RZ, 0xc0, !PT ;  /* 0xfffffff008097812 */ /* 0x000fe200078ec0ff */
[----:B------:R-:W-:Y:S01]  /*04a0*/  IMAD.MOV.U32 R11, RZ, RZ, RZ ;  /* 0x000000ffff0b7224 */ /* 0x000fe200078e00ff */
[C---:B0-----:R-:W-:Y:S02]  /*04b0*/  IADD3 R20, P0, PT, R14.reuse, UR4, RZ ;  /* 0x000000040e147c10 */ /* 0x041fe4000ff1e0ff */
[----:B-1----:R-:W-:Y:S02]  /*04c0*/  IADD3 R14, P2, PT, R14, UR10, RZ ;  /* 0x0000000a0e0e7c10 */ /* 0x002fe4000ff5e0ff */
[----:B------:R-:W-:-:S02]  /*04d0*/  IADD3 R20, P1, PT, R20, 0x20, RZ ;  /* 0x0000002014147810 */ /* 0x000fc40007f3e0ff */
[----:B------:R-:W-:Y:S02]  /*04e0*/  IADD3 R14, P3, PT, R14, 0x20, RZ ;  /* 0x000000200e0e7810 */ /* 0x000fe40007f7e0ff */
[--C-:B------:R-:W-:Y:S02]  /*04f0*/  IADD3.X R17, PT, PT, RZ, UR5, R15.reuse, P1, P0 ;  /* 0x00000005ff117c10 */ /* 0x100fe40008fe040f */
[----:B------:R-:W-:-:S09]  /*0500*/  IADD3.X R15, PT, PT, RZ, UR11, R15, P3, P2 ;  /* 0x0000000bff0f7c10 */ /* 0x000fd20009fe440f */
.L_x_5:
[----:B------:R-:W2:Y:S01]  /*0510*/  LDG.E R19, desc[UR6][R14.64+-0x20] ;  /* 0xffffe0060e137981 */ /* 0x000ea2000c1e1900 */
[----:B------:R-:W2:Y:S03]  /*0520*/  LDC.64 R12, c[0x0][0x3c0] ;  /* 0x0000f000ff0c7b82 */ /* 0x000ea60000000a00 */
[----:B------:R-:W3:Y:S01]  /*0530*/  LDG.E R21, desc[UR6][R14.64+-0x1c] ;  /* 0xffffe4060e157981 */ /* 0x000ee2000c1e1900 */
[----:B------:R-:W-:-:S03]  /*0540*/  IMAD.MOV.U32 R16, RZ, RZ, R20 ;  /* 0x000000ffff107224 */ /* 0x000fc600078e0014 */
[----:B------:R-:W4:Y:S04]  /*0550*/  LDG.E R27, desc[UR6][R14.64+-0x18] ;  /* 0xffffe8060e1b7981 */ /* 0x000f28000c1e1900 */
[----:B------:R-:W5:Y:S04]  /*0560*/  LDG.E R22, desc[UR6][R16.64+-0x20] ;  /* 0xffffe00610167981 */ /* 0x000f68000c1e1900 */
[----:B------:R-:W5:Y:S04]  /*0570*/  LDG.E R23, desc[UR6][R14.64+-0x14] ;  /* 0xffffec060e177981 */ /* 0x000f68000c1e1900 */
[----:B------:R-:W5:Y:S04]  /*0580*/  LDG.E R28, desc[UR6][R16.64+-0x1c] ;  /* 0xffffe406101c7981 */ /* 0x000f68000c1e1900 */
[----:B------:R-:W5:Y:S04]  /*0590*/  LDG.E R29, desc[UR6][R14.64+-0x10] ;  /* 0xfffff0060e1d7981 */ /* 0x000f68000c1e1900 */
[----:B------:R-:W5:Y:S01]  /*05a0*/  LDG.E R25, desc[UR6][R14.64+-0x8] ;  /* 0xfffff8060e197981 */ /* 0x000f62000c1e1900 */
[----:B--2---:R-:W-:-:S04]  /*05b0*/  IMAD.WIDE R18, R19, 0x4, R12 ;  /* 0x0000000413127825 */ /* 0x004fc800078e020c */
[--C-:B---3--:R-:W-:Y:S02]  /*05c0*/  IMAD.WIDE R20, R21, 0x4, R12.reuse ;  /* 0x0000000415147825 */ /* 0x108fe400078e020c */
[----:B------:R-:W5:Y:S04]  /*05d0*/  LDG.E R18, desc[UR6][R18.64] ;  /* 0x0000000612127981 */ /* 0x000f68000c1e1900 */
[----:B------:R-:W2:Y:S01]  /*05e0*/  LDG.E R20, desc[UR6][R20.64] ;  /* 0x0000000614147981 */ /* 0x000ea2000c1e1900 */
[----:B----4-:R-:W-:-:S03]  /*05f0*/  IMAD.WIDE R26, R27, 0x4, R12 ;  /* 0x000000041b1a7825 */ /* 0x010fc600078e020c */
[----:B------:R-:W3:Y:S04]  /*0600*/  LDG.E R19, desc[UR6][R14.64+-0xc] ;  /* 0xfffff4060e137981 */ /* 0x000ee8000c1e1900 */
[----:B------:R-:W4:Y:S04]  /*0610*/  LDG.E R27, desc[UR6][R26.64] ;  /* 0x000000061a1b7981 */ /* 0x000f28000c1e1900 */
[----:B------:R-:W3:Y:S01]  /*0620*/  LDG.E R26, desc[UR6][R16.64+-0x14] ;  /* 0xffffec06101a7981 */ /* 0x000ee2000c1e1900 */
[----:B-----5:R-:W-:Y:S01]  /*0630*/  FFMA R11, R22, R18, R11 ;  /* 0x00000012160b7223 */ /* 0x020fe2000000000b */
[----:B------:R-:W-:-:S02]  /*0640*/  IMAD.WIDE R22, R23, 0x4, R12 ;  /* 0x0000000417167825 */ /* 0x000fc400078e020c */
[----:B------:R-:W4:Y:S04]  /*0650*/  LDG.E R18, desc[UR6][R16.64+-0x18] ;  /* 0xffffe80610127981 */ /* 0x000f28000c1e1900 */
[----:B------:R-:W5:Y:S01]  /*0660*/  LDG.E R23, desc[UR6][R22.64] ;  /* 0x0000000616177981 */ /* 0x000f62000c1e1900 */
[----:B--2---:R-:W-:Y:S01]  /*0670*/  FFMA R11, R28, R20, R11 ;  /* 0x000000141c0b7223 */ /* 0x004fe2000000000b */
[----:B------:R-:W-:Y:S02]  /*0680*/  IMAD.WIDE R20, R29, 0x4, R12 ;  /* 0x000000041d147825 */ /* 0x000fe400078e020c */
[----:B------:R-:W2:Y:S04]  /*0690*/  LDG.E R28, desc[UR6][R16.64+-0x10] ;  /* 0xfffff006101c7981 */ /* 0x000ea8000c1e1900 */
[----:B------:R-:W2:Y:S04]  /*06a0*/  LDG.E R21, desc[UR6][R20.64] ;  /* 0x0000000614157981 */ /* 0x000ea8000c1e1900 */
[----:B------:R-:W2:Y:S01]  /*06b0*/  LDG.E R29, desc[UR6][R16.64+-0x8] ;  /* 0xfffff806101d7981 */ /* 0x000ea2000c1e1900 */
[----:B----4-:R-:W-:Y:S01]  /*06c0*/  FFMA R11, R18, R27, R11 ;  /* 0x0000001b120b7223 */ /* 0x010fe2000000000b */
[----:B---3--:R-:W-:-:S02]  /*06d0*/  IMAD.WIDE R18, R19, 0x4, R12 ;  /* 0x0000000413127825 */ /* 0x008fc400078e020c */
[----:B------:R-:W3:Y:S02]  /*06e0*/  LDG.E R27, desc[UR6][R14.64+-0x4] ;  /* 0xfffffc060e1b7981 */ /* 0x000ee4000c1e1900 */
[----:B-----5:R-:W-:Y:S02]  /*06f0*/  FFMA R11, R26, R23, R11 ;  /* 0x000000171a0b7223 */ /* 0x020fe4000000000b */
[----:B------:R-:W4:Y:S04]  /*0700*/  LDG.E R19, desc[UR6][R18.64] ;  /* 0x0000000612137981 */ /* 0x000f28000c1e1900 */
[----:B------:R-:W4:Y:S01]  /*0710*/  LDG.E R26, desc[UR6][R16.64+-0xc] ;  /* 0xfffff406101a7981 */ /* 0x000f22000c1e1900 */
[----:B------:R-:W-:-:S03]  /*0720*/  IMAD.WIDE R22, R25, 0x4, R12 ;  /* 0x0000000419167825 */ /* 0x000fc600078e020c */
[----:B------:R-:W5:Y:S01]  /*0730*/  LDG.E R25, desc[UR6][R14.64] ;  /* 0x000000060e197981 */ /* 0x000f62000c1e1900 */
[----:B--2---:R-:W-:-:S03]  /*0740*/  FFMA R11, R28, R21, R11 ;  /* 0x000000151c0b7223 */ /* 0x004fc6000000000b */
[----:B------:R-:W2:Y:S04]  /*0750*/  LDG.E R22, desc[UR6][R22.64] ;  /* 0x0000000616167981 */ /* 0x000ea8000c1e1900 */
[----:B------:R-:W2:Y:S04]  /*0760*/  LDG.E R21, desc[UR6][R14.64+0x4] ;  /* 0x000004060e157981 */ /* 0x000ea8000c1e1900 */
[----:B------:R-:W2:Y:S04]  /*0770*/  LDG.E R28, desc[UR6][R16.64+0x4] ;  /* 0x00000406101c7981 */ /* 0x000ea8000c1e1900 */
[----:B------:R-:W2:Y:S01]  /*0780*/  LDG.E R23, desc[UR6][R14.64+0x8] ;  /* 0x000008060e177981 */ /* 0x000ea2000c1e1900 */
[----:B----4-:R-:W-:Y:S01]  /*0790*/  FFMA R20, R26, R19, R11 ;  /* 0x000000131a147223 */ /* 0x010fe2000000000b */
[----:B---3--:R-:W-:-:S02]  /*07a0*/  IMAD.WIDE R26, R27, 0x4, R12 ;  /* 0x000000041b1a7825 */ /* 0x008fc400078e020c */
[----:B------:R-:W3:Y:S04]  /*07b0*/  LDG.E R11, desc[UR6][R14.64+0xc] ;  /* 0x00000c060e0b7981 */ /* 0x000ee8000c1e1900 */
[----:B------:R-:W4:Y:S01]  /*07c0*/  LDG.E R26, desc[UR6][R26.64] ;  /* 0x000000061a1a7981 */ /* 0x000f22000c1e1900 */
[----:B-----5:R-:W-:-:S04]  /*07d0*/  IMAD.WIDE R18, R25, 0x4, R12 ;  /* 0x0000000419127825 */ /* 0x020fc800078e020c */
[----:B--2---:R-:W-:Y:S01]  /*07e0*/  FFMA R22, R29, R22, R20 ;  /* 0x000000161d167223 */ /* 0x004fe20000000014 */
[----:B------:R-:W2:Y:S04]  /*07f0*/  LDG.E R25, desc[UR6][R16.64] ;  /* 0x0000000610197981 */ /* 0x000ea8000c1e1900 */
[----:B------:R-:W4:Y:S01]  /*0800*/  LDG.E R27, desc[UR6][R16.64+-0x4] ;  /* 0xfffffc06101b7981 */ /* 0x000f22000c1e1900 */
[----:B------:R-:W-:-:S03]  /*0810*/  IMAD.WIDE R20, R21, 0x4, R12 ;  /* 0x0000000415147825 */ /* 0x000fc600078e020c */
[----:B------:R-:W2:Y:S04]  /*0820*/  LDG.E R18, desc[UR6][R18.64] ;  /* 0x0000000612127981 */ /* 0x000ea8000c1e1900 */
[----:B------:R-:W5:Y:S04]  /*0830*/  LDG.E R21, desc[UR6][R20.64] ;  /* 0x0000000614157981 */ /* 0x000f68000c1e1900 */
[----:B------:R-:W5:Y:S04]  /*0840*/  LDG.E R19, desc[UR6][R14.64+0x10] ;  /* 0x000010060e137981 */ /* 0x000f68000c1e1900 */
[----:B------:R-:W5:Y:S01]  /*0850*/  LDG.E R20, desc[UR6][R16.64+0x8] ;  /* 0x0000080610147981 */ /* 0x000f62000c1e1900 */
[----:B----4-:R-:W-:Y:S01]  /*0860*/  FFMA R29, R27, R26, R22 ;  /* 0x0000001a1b1d7223 */ /* 0x010fe20000000016 */
[----:B------:R-:W-:-:S04]  /*0870*/  IMAD.WIDE R22, R23, 0x4, R12 ;  /* 0x0000000417167825 */ /* 0x000fc800078e020c */
[----:B---3--:R-:W-:Y:S02]  /*0880*/  IMAD.WIDE R26, R11, 0x4, R12 ;  /* 0x000000040b1a7825 */ /* 0x008fe400078e020c */
[----:B------:R-:W3:Y:S02]  /*0890*/  LDG.E R23, desc[UR6][R22.64] ;  /* 0x0000000616177981 */ /* 0x000ee4000c1e1900 */
[----:B--2---:R-:W-:Y:S02]  /*08a0*/  FFMA R25, R25, R18, R29 ;  /* 0x0000001219197223 */ /* 0x004fe4000000001d */
[----:B------:R-:W2:Y:S04]  /*08b0*/  LDG.E R27, desc[UR6][R26.64] ;  /* 0x000000061a1b7981 */ /* 0x000ea8000c1e1900 */
[----:B------:R-:W2:Y:S01]  /*08c0*/  LDG.E R18, desc[UR6][R16.64+0xc] ;  /* 0x00000c0610127981 */ /* 0x000ea2000c1e1900 */
[----:B-----5:R-:W-:-:S03]  /*08d0*/  FFMA R21, R28, R21, R25 ;  /* 0x000000151c157223 */ /* 0x020fc60000000019 */
[----:B------:R-:W4:Y:S04]  /*08e0*/  LDG.E R29, desc[UR6][R14.64+0x14] ;  /* 0x000014060e1d7981 */ /* 0x000f28000c1e1900 */
[----:B------:R-:W5:Y:S04]  /*08f0*/  LDG.E R25, desc[UR6][R14.64+0x18] ;  /* 0x000018060e197981 */ /* 0x000f68000c1e1900 */
[----:B------:R-:W5:Y:S04]  /*0900*/  LDG.E R11, desc[UR6][R14.64+0x1c] ;  /* 0x00001c060e0b7981 */ /* 0x000f68000c1e1900 */
[----:B------:R-:W5:Y:S01]  /*0910*/  LDG.E R26, desc[UR6][R16.64+0x14] ;  /* 0x00001406101a7981 */ /* 0x000f62000c1e1900 */
[----:B---3--:R-:W-:Y:S01]  /*0920*/  FFMA R28, R20, R23, R21 ;  /* 0x00000017141c7223 */ /* 0x008fe20000000015 */
[----:B------:R-:W-:-:S06]  /*0930*/  IMAD.WIDE R20, R19, 0x4, R12 ;  /* 0x0000000413147825 */ /* 0x000fcc00078e020c */
[----:B------:R-:W3:Y:S01]  /*0940*/  LDG.E R20, desc[UR6][R20.64] ;  /* 0x0000000614147981 */ /* 0x000ee2000c1e1900 */
[----:B--2---:R-:W-:-:S03]  /*0950*/  FFMA R28, R18, R27, R28 ;  /* 0x0000001b121c7223 */ /* 0x004fc6000000001c */
[----:B------:R-:W3:Y:S01]  /*0960*/  LDG.E R27, desc[UR6][R16.64+0x10] ;  /* 0x00001006101b7981 */ /* 0x000ee2000c1e1900 */
[----:B----4-:R-:W-:-:S04]  /*0970*/  IMAD.WIDE R18, R29, 0x4, R12 ;  /* 0x000000041d127825 */ /* 0x010fc800078e020c */
[--C-:B-----5:R-:W-:Y:S02]  /*0980*/  IMAD.WIDE R22, R25, 0x4, R12.reuse ;  /* 0x0000000419167825 */ /* 0x120fe400078e020c */
[----:B------:R-:W2:Y:S02]  /*0990*/  LDG.E R19, desc[UR6][R18.64] ;  /* 0x0000000612137981 */ /* 0x000ea4000c1e1900 */
[----:B------:R-:W-:Y:S02]  /*09a0*/  IMAD.WIDE R12, R11, 0x4, R12 ;  /* 0x000000040b0c7825 */ /* 0x000fe400078e020c */
[----:B------:R-:W4:Y:S04]  /*09b0*/  LDG.E R22, desc[UR6][R22.64] ;  /* 0x0000000616167981 */ /* 0x000f28000c1e1900 */
[----:B------:R-:W4:Y:S04]  /*09c0*/  LDG.E R11, desc[UR6][R16.64+0x18] ;  /* 0x00001806100b7981 */ /* 0x000f28000c1e1900 */
[----:B------:R-:W5:Y:S04]  /*09d0*/  LDG.E R12, desc[UR6][R12.64] ;  /* 0x000000060c0c7981 */ /* 0x000f68000c1e1900 */
[----:B------:R0:W5:Y:S01]  /*09e0*/  LDG.E R25, desc[UR6][R16.64+0x1c] ;  /* 0x00001c0610197981 */ /* 0x000162000c1e1900 */
[----:B------:R-:W-:-:S04]  /*09f0*/  IADD3 R9, P0, PT, R9, -0x10, RZ ;  /* 0xfffffff009097810 */ /* 0x000fc80007f1e0ff */
[----:B------:R-:W-:Y:S02]  /*0a00*/  IADD3.X R10, PT, PT, R10, -0x1, RZ, P0, !PT ;  /* 0xffffffff0a0a7810 */ /* 0x000fe400007fe4ff */
[----:B------:R-:W-:-:S04]  /*0a10*/  ISETP.NE.U32.AND P0, PT, R9, RZ, PT ;  /* 0x000000ff0900720c */ /* 0x000fc80003f05070 */
[----:B------:R-:W-:Y:S02]  /*0a20*/  ISETP.NE.AND.EX P0, PT, R10, RZ, PT, P0 ;  /* 0x000000ff0a00720c */ /* 0x000fe40003f05300 */
[----:B------:R-:W-:Y:S02]  /*0a30*/  IADD3 R24, P1, PT, R24, 0x10, RZ ;  /* 0x0000001018187810 */ /* 0x000fe40007f3e0ff */
[----:B------:R-:W-:-:S03]  /*0a40*/  IADD3 R14, P3, PT, R14, 0x40, RZ ;  /* 0x000000400e0e7810 */ /* 0x000fc60007f7e0ff */
[----:B------:R-:W-:Y:S02]  /*0a50*/  IMAD.X R5, RZ, RZ, R5, P1 ;  /* 0x000000ffff057224 */ /* 0x000fe400008e0605 */
[----:B------:R-:W-:Y:S02]  /*0a60*/  IMAD.X R15, RZ, RZ, R15, P3 ;  /* 0x000000ffff0f7224 */ /* 0x000fe400018e060f */
[----:B---3--:R-:W-:Y:S01]  /*0a70*/  FFMA R27, R27, R20, R28 ;  /* 0x000000141b1b7223 */ /* 0x008fe2000000001c */
[----:B------:R-:W-:-:S03]  /*0a80*/  IADD3 R20, P2, PT, R16, 0x40, RZ ;  /* 0x0000004010147810 */ /* 0x000fc60007f5e0ff */
[----:B--2---:R-:W-:Y:S02]  /*0a90*/  FFMA R26, R26, R19, R27 ;  /* 0x000000131a1a7223 */ /* 0x004fe4000000001b */
[----:B0-----:R-:W-:Y:S02]  /*0aa0*/  IMAD.X R17, RZ, RZ, R17, P2 ;  /* 0x000000ffff117224 */ /* 0x001fe400010e0611 */
[----:B----4-:R-:W-:-:S04]  /*0ab0*/  FFMA R22, R11, R22, R26 ;  /* 0x000000160b167223 */ /* 0x010fc8000000001a */
[----:B-----5:R-:W-:Y:S01]  /*0ac0*/  FFMA R11, R25, R12, R22 ;  /* 0x0000000c190b7223 */ /* 0x020fe20000000016 */
[----:B------:R-:W-:Y:S06]  /*0ad0*/  @P0 BRA `(.L_x_5) ;  /* 0xfffffff8008c0947 */ /* 0x000fec000383ffff */
.L_x_4:
[----:B------:R-:W-:Y:S05]  /*0ae0*/  BSYNC.RECONVERGENT B1 ;  /* 0x0000000000017941 */ /* 0x000fea0003800200 */
.L_x_3:
[----:B------:R-:W-:-:S04]  /*0af0*/  LOP3.LUT R10, R8, 0xf, RZ, 0xc0, !PT ;  /* 0x0000000f080a7812 */ /* 0x000fc800078ec0ff */
[----:B------:R-:W-:-:S04]  /*0b00*/  ISETP.NE.U32.AND P0, PT, R10, RZ, PT ;  /* 0x000000ff0a00720c */ /* 0x000fc80003f05070 */
[----:B------:R-:W-:-:S13]  /*0b10*/  ISETP.NE.AND.EX P0, PT, RZ, RZ, PT, P0 ;  /* 0x000000ffff00720c */ /* 0x000fda0003f05300 */
[----:B------:R-:W-:Y:S05]  /*0b20*/  @!P0 BRA `(.L_x_2) ;  /* 0x0000000800048947 */ /* 0x000fea0003800000 */
[----:B------:R-:W-:Y:S01]  /*0b30*/  ISETP.GE.U32.AND P1, PT, R10, 0x8, PT ;  /* 0x000000080a00780c */ /* 0x000fe20003f26070 */
[----:B------:R-:W-:Y:S01]  /*0b40*/  BSSY.RECONVERGENT B1, `(.L_x_6) ;  /* 0x0000039000017945 */ /* 0x000fe20003800200 */
[----:B------:R-:W-:Y:S02]  /*0b50*/  LOP3.LUT R9, R8, 0x7, RZ, 0xc0, !PT ;  /* 0x0000000708097812 */ /* 0x000fe400078ec0ff */
[----:B------:R-:W-:Y:S02]  /*0b60*/  ISETP.GE.U32.AND.EX P1, PT, RZ, RZ, PT, P1 ;  /* 0x000000ffff00720c */ /* 0x000fe40003f26110 */
[----:B------:R-:W-:-:S04]  /*0b70*/  ISETP.NE.U32.AND P0, PT, R9, RZ, PT ;  /* 0x000000ff0900720c */ /* 0x000fc80003f05070 */
[----:B------:R-:W-:-:S07]  /*0b80*/  ISETP.NE.AND.EX P0, PT, RZ, RZ, PT, P0 ;  /* 0x000000ffff00720c */ /* 0x000fce0003f05300 */
[----:B------:R-:W-:Y:S06]  /*0b90*/  @!P1 BRA `(.L_x_7) ;  /* 0x0000000000cc9947 */ /* 0x000fec0003800000 */
[----:B------:R-:W0:Y:S01]  /*0ba0*/  LDCU.64 UR4, c[0x0][0x3a8] ;  /* 0x00007500ff0477ac */ /* 0x000e220008000a00 */
[C---:B------:R-:W-:Y:S01]  /*0bb0*/  IMAD.SHL.U32 R14, R24.reuse, 0x4, RZ ;  /* 0x00000004180e7824 */ /* 0x040fe200078e00ff */
[----:B------:R-:W-:Y:S01]  /*0bc0*/  SHF.L.U64.HI R10, R24, 0x2, R5 ;  /* 0x00000002180a7819 */ /* 0x000fe20000010205 */
[----:B------:R-:W1:Y:S03]  /*0bd0*/  LDC.64 R16, c[0x0][0x3c0] ;  /* 0x0000f000ff107b82 */ /* 0x000e660000000a00 */
[----:B0-----:R-:W-:-:S04]  /*0be0*/  IADD3 R12, P1, PT, R14, UR4, RZ ;  /* 0x000000040e0c7c10 */ /* 0x001fc8000ff3e0ff */
[----:B------:R-:W-:Y:S01]  /*0bf0*/  IADD3.X R13, PT, PT, R10, UR5, RZ, P1, !PT ;  /* 0x000000050a0d7c10 */ /* 0x000fe20008ffe4ff */
[----:B------:R-:W0:Y:S04]  /*0c00*/  LDCU.64 UR4, c[0x0][0x3b0] ;  /* 0x00007600ff0477ac */ /* 0x000e280008000a00 */
[----:B------:R-:W1:Y:S04]  /*0c10*/  LDG.E R23, desc[UR6][R12.64] ;  /* 0x000000060c177981 */ /* 0x000e68000c1e1900 */
[----:B------:R-:W2:Y:S04]  /*0c20*/  LDG.E R19, desc[UR6][R12.64+0x4] ;  /* 0x000004060c137981 */ /* 0x000ea8000c1e1900 */
[----:B------:R-:W3:Y:S04]  /*0c30*/  LDG.E R21, desc[UR6][R12.64+0x8] ;  /* 0x000008060c157981 */ /* 0x000ee8000c1e1900 */
[----:B------:R-:W4:Y:S01]  /*0c40*/  LDG.E R25, desc[UR6][R12.64+0x14] ;  /* 0x000014060c197981 */ /* 0x000f22000c1e1900 */
[----:B0-----:R-:W-:-:S03]  /*0c50*/  IADD3 R14, P1, PT, R14, UR4, RZ ;  /* 0x000000040e0e7c10 */ /* 0x001fc6000ff3e0ff */
[----:B------:R-:W5:Y:S01]  /*0c60*/  LDG.E R27, desc[UR6][R12.64+0x18] ;  /* 0x000018060c1b7981 */ /* 0x000f62000c1e1900 */
[----:B------:R-:W-:-:S03]  /*0c70*/  IADD3.X R15, PT, PT, R10, UR5, RZ, P1, !PT ;  /* 0x000000050a0f7c10 */ /* 0x000fc60008ffe4ff */
[----:B------:R-:W5:Y:S04]  /*0c80*/  LDG.E R28, desc[UR6][R12.64+0x1c] ;  /* 0x00001c060c1c7981 */ /* 0x000f68000c1e1900 */
[----:B------:R-:W3:Y:S04]  /*0c90*/  LDG.E R20, desc[UR6][R14.64] ;  /* 0x000000060e147981 */ /* 0x000ee8000c1e1900 */
[----:B------:R-:W4:Y:S04]  /*0ca0*/  LDG.E R26, desc[UR6][R14.64+0x4] ;  /* 0x000004060e1a7981 */ /* 0x000f28000c1e1900 */
[----:B------:R-:W5:Y:S01]  /*0cb0*/  LDG.E R29, desc[UR6][R14.64+0x8] ;  /* 0x000008060e1d7981 */ /* 0x000f62000c1e1900 */
[----:B-1----:R-:W-:-:S06]  /*0cc0*/  IMAD.WIDE R22, R23, 0x4, R16 ;  /* 0x0000000417167825 */ /* 0x002fcc00078e0210 */
[----:B------:R-:W3:Y:S01]  /*0cd0*/  LDG.E R22, desc[UR6][R22.64] ;  /* 0x0000000616167981 */ /* 0x000ee2000c1e1900 */
[----:B--2---:R-:W-:-:S06]  /*0ce0*/  IMAD.WIDE R18, R19, 0x4, R16 ;  /* 0x0000000413127825 */ /* 0x004fcc00078e0210 */
[----:B------:R-:W4:Y:S04]  /*0cf0*/  LDG.E R19, desc[UR6][R18.64] ;  /* 0x0000000612137981 */ /* 0x000f28000c1e1900 */
[----:B------:R-:W2:Y:S01]  /*0d00*/  LDG.E R23, desc[UR6][R12.64+0xc] ;  /* 0x00000c060c177981 */ /* 0x000ea2000c1e1900 */
[----:B---3--:R-:W-:Y:S01]  /*0d10*/  FFMA R20, R20, R22, R11 ;  /* 0x0000001614147223 */ /* 0x008fe2000000000b */
[----:B------:R-:W-:Y:S02]  /*0d20*/  IMAD.WIDE R10, R21, 0x4, R16 ;  /* 0x00000004150a7825 */ /* 0x000fe400078e0210 */
[----:B------:R-:W3:Y:S04]  /*0d30*/  LDG.E R21, desc[UR6][R12.64+0x10] ;  /* 0x000010060c157981 */ /* 0x000ee8000c1e1900 */
[----:B------:R-:W5:Y:S01]  /*0d40*/  LDG.E R10, desc[UR6][R10.64] ;  /* 0x000000060a0a7981 */ /* 0x000f62000c1e1900 */
[----:B----4-:R-:W-:Y:S01]  /*0d50*/  FFMA R18, R26, R19, R20 ;  /* 0x000000131a127223 */ /* 0x010fe20000000014 */
[----:B--2---:R-:W-:-:S02]  /*0d60*/  IMAD.WIDE R22, R23, 0x4, R16 ;  /* 0x0000000417167825 */ /* 0x004fc400078e0210 */
[----:B------:R-:W2:Y:S04]  /*0d70*/  LDG.E R26, desc[UR6][R14.64+0xc] ;  /* 0x00000c060e1a7981 */ /* 0x000ea8000c1e1900 */
[----:B------:R-:W4:Y:S04]  /*0d80*/  LDG.E R12, desc[UR6][R14.64+0x14] ;  /* 0x000014060e0c7981 */ /* 0x000f28000c1e1900 */
[----:B------:R5:W2:Y:S04]  /*0d90*/  LDG.E R22, desc[UR6][R22.64] ;  /* 0x0000000616167981 */ /* 0x000aa8000c1e1900 */
[----:B------:R-:W4:Y:S01]  /*0da0*/  LDG.E R13, desc[UR6][R14.64+0x1c] ;  /* 0x00001c060e0d7981 */ /* 0x000f22000c1e1900 */
[----:B---3--:R-:W-:-:S04]  /*0db0*/  IMAD.WIDE R20, R21, 0x4, R16 ;  /* 0x0000000415147825 */ /* 0x008fc800078e0210 */
[----:B-----5:R-:W-:Y:S01]  /*0dc0*/  FFMA R23, R29, R10, R18 ;  /* 0x0000000a1d177223 */ /* 0x020fe20000000012 */
[--C-:B------:R-:W-:Y:S01]  /*0dd0*/  IMAD.WIDE R10, R25, 0x4, R16.reuse ;  /* 0x00000004190a7825 */ /* 0x100fe200078e0210 */
[----:B------:R-:W3:Y:S04]  /*0de0*/  LDG.E R20, desc[UR6][R20.64] ;  /* 0x0000000614147981 */ /* 0x000ee8000c1e1900 */
[----:B------:R-:W3:Y:S01]  /*0df0*/  LDG.E R25, desc[UR6][R14.64+0x10] ;  /* 0x000010060e197981 */ /* 0x000ee2000c1e1900 */
[----:B------:R-:W-:-:S03]  /*0e00*/  IMAD.WIDE R18, R27, 0x4, R16 ;  /* 0x000000041b127825 */ /* 0x000fc600078e0210 */
[----:B------:R-:W4:Y:S01]  /*0e10*/  LDG.E R11, desc[UR6][R10.64] ;  /* 0x000000060a0b7981 */ /* 0x000f22000c1e1900 */
[----:B------:R-:W-:-:S03]  /*0e20*/  IMAD.WIDE R28, R28, 0x4, R16 ;  /* 0x000000041c1c7825 */ /* 0x000fc600078e0210 */
[----:B------:R-:W5:Y:S04]  /*0e30*/  LDG.E R18, desc[UR6][R18.64] ;  /* 0x0000000612127981 */ /* 0x000f68000c1e1900 */
[----:B------:R-:W5:Y:S04]  /*0e40*/  LDG.E R16, desc[UR6][R14.64+0x18] ;  /* 0x000018060e107981 */ /* 0x000f68000c1e1900 */
[----:B------:R-:W5:Y:S01]  /*0e50*/  LDG.E R28, desc[UR6][R28.64] ;  /* 0x000000061c1c7981 */ /* 0x000f62000c1e1900 */
[----:B--2---:R-:W-:Y:S01]  /*0e60*/  FFMA R22, R26, R22, R23 ;  /* 0x000000161a167223 */ /* 0x004fe20000000017 */
[----:B------:R-:W-:-:S05]  /*0e70*/  IADD3 R24, P1, PT, R24, 0x8, RZ ;  /* 0x0000000818187810 */ /* 0x000fca0007f3e0ff */
[----:B------:R-:W-:Y:S02]  /*0e80*/  IMAD.X R5, RZ, RZ, R5, P1 ;  /* 0x000000ffff057224 */ /* 0x000fe400008e0605 */
[----:B---3--:R-:W-:-:S04]  /*0e90*/  FFMA R25, R25, R20, R22 ;  /* 0x0000001419197223 */ /* 0x008fc80000000016 */
[----:B----4-:R-:W-:-:S04]  /*0ea0*/  FFMA R25, R12, R11, R25 ;  /* 0x0000000b0c197223 */ /* 0x010fc80000000019 */
[----:B-----5:R-:W-:-:S04]  /*0eb0*/  FFMA R16, R16, R18, R25 ;  /* 0x0000001210107223 */ /* 0x020fc80000000019 */
[----:B------:R-:W-:-:S07]  /*0ec0*/  FFMA R11, R13, R28, R16 ;  /* 0x0000001c0d0b7223 */ /* 0x000fce0000000010 */
.L_x_7:
[----:B------:R-:W-:Y:S05]  /*0ed0*/  BSYNC.RECONVERGENT B1 ;  /* 0x0000000000017941 */ /* 0x000fea0003800200 */
.L_x_6:
        /* <DEDUP_REMOVED lines=19> */
[----:B0-----:R-:W-:-:S04]  /*1010*/  IADD3 R8, P1, PT, R8, UR4, RZ ;  /* 0x0000000408087c10 */ /* 0x001fc8000ff3e0ff */
[----:B------:R-:W-:-:S05]  /*1020*/  IADD3.X R9, PT, PT, R9, UR5, RZ, P1, !PT ;  /* 0x0000000509097c10 */ /* 0x000fca0008ffe4ff */
[----:B------:R-:W5:Y:S04]  /*1030*/  LDG.E R22, desc[UR6][R8.64] ;  /* 0x0000000608167981 */ /* 0x000f68000c1e1900 */
[----:B------:R-:W5:Y:S04]  /*1040*/  LDG.E R21, desc[UR6][R8.64+0x4] ;  /* 0x0000040608157981 */ /* 0x000f68000c1e1900 */
[----:B------:R-:W5:Y:S01]  /*1050*/  LDG.E R25, desc[UR6][R8.64+0xc] ;  /* 0x00000c0608197981 */ /* 0x000f62000c1e1900 */
[----:B-1----:R-:W-:-:S04]  /*1060*/  IMAD.WIDE R18, R19, 0x4, R12 ;  /* 0x0000000413127825 */ /* 0x002fc800078e020c */
[--C-:B--2---:R-:W-:Y:S02]  /*1070*/  IMAD.WIDE R14, R15, 0x4, R12.reuse ;  /* 0x000000040f0e7825 */ /* 0x104fe400078e020c */
[----:B------:R-:W5:Y:S02]  /*1080*/  LDG.E R18, desc[UR6][R18.64] ;  /* 0x0000000612127981 */ /* 0x000f64000c1e1900 */
[--C-:B---3--:R-:W-:Y:S02]  /*1090*/  IMAD.WIDE R16, R17, 0x4, R12.reuse ;  /* 0x0000000411107825 */ /* 0x108fe400078e020c */
[----:B------:R-:W2:Y:S02]  /*10a0*/  LDG.E R14, desc[UR6][R14.64] ;  /* 0x000000060e0e7981 */ /* 0x000ea4000c1e1900 */
[----:B----4-:R-:W-:Y:S02]  /*10b0*/  IMAD.WIDE R12, R23, 0x4, R12 ;  /* 0x00000004170c7825 */ /* 0x010fe400078e020c */
[----:B------:R-:W3:Y:S04]  /*10c0*/  LDG.E R16, desc[UR6][R16.64] ;  /* 0x0000000610107981 */ /* 0x000ee8000c1e1900 */
[----:B------:R-:W3:Y:S04]  /*10d0*/  LDG.E R23, desc[UR6][R8.64+0x8] ;  /* 0x0000080608177981 */ /* 0x000ee8000c1e1900 */
[----:B------:R-:W4:Y:S01]  /*10e0*/  LDG.E R12, desc[UR6][R12.64] ;  /* 0x000000060c0c7981 */ /* 0x000f22000c1e1900 */
[----:B------:R-:W-:-:S05]  /*10f0*/  IADD3 R24, P1, PT, R24, 0x4, RZ ;  /* 0x0000000418187810 */ /* 0x000fca0007f3e0ff */
[----:B------:R-:W-:Y:S02]  /*1100*/  IMAD.X R5, RZ, RZ, R5, P1 ;  /* 0x000000ffff057224 */ /* 0x000fe400008e0605 */
[----:B-----5:R-:W-:-:S04]  /*1110*/  FFMA R18, R22, R18, R11 ;  /* 0x0000001216127223 */ /* 0x020fc8000000000b */
[----:B--2---:R-:W-:-:S04]  /*1120*/  FFMA R18, R21, R14, R18 ;  /* 0x0000000e15127223 */ /* 0x004fc80000000012 */
[----:B---3--:R-:W-:-:S04]  /*1130*/  FFMA R18, R23, R16, R18 ;  /* 0x0000001017127223 */ /* 0x008fc80000000012 */
[----:B----4-:R-:W-:-:S07]  /*1140*/  FFMA R11, R25, R12, R18 ;  /* 0x0000000c190b7223 */ /* 0x010fce0000000012 */
.L_x_9:
[----:B------:R-:W-:Y:S05]  /*1150*/  BSYNC.RECONVERGENT B1 ;  /* 0x0000000000017941 */ /* 0x000fea0003800200 */
.L_x_8:
[----:B------:R-:W-:Y:S05]  /*1160*/  @!P0 BRA `(.L_x_2) ;  /* 0x0000000000748947 */ /* 0x000fea0003800000 */
[----:B------:R-:W0:Y:S01]  /*1170*/  LDCU.64 UR4, c[0x0][0x3a8] ;  /* 0x00007500ff0477ac */ /* 0x000e220008000a00 */
[C---:B------:R-:W-:Y:S01]  /*1180*/  IMAD.SHL.U32 R8, R24.reuse, 0x4, RZ ;  /* 0x0000000418087824 */ /* 0x040fe200078e00ff */
[----:B------:R-:W-:Y:S01]  /*1190*/  SHF.L.U64.HI R5, R24, 0x2, R5 ;  /* 0x0000000218057819 */ /* 0x000fe20000010205 */
[----:B------:R-:W1:Y:S03]  /*11a0*/  LDC.64 R12, c[0x0][0x3c0] ;  /* 0x0000f000ff0c7b82 */ /* 0x000e660000000a00 */
[----:B0-----:R-:W-:-:S04]  /*11b0*/  IADD3 R14, P0, PT, R8, UR4, RZ ;  /* 0x00000004080e7c10 */ /* 0x001fc8000ff1e0ff */
[----:B------:R-:W-:Y:S01]  /*11c0*/  IADD3.X R15, PT, PT, R5, UR5, RZ, P0, !PT ;  /* 0x00000005050f7c10 */ /* 0x000fe200087fe4ff */
[----:B------:R-:W0:Y:S04]  /*11d0*/  LDCU.64 UR4, c[0x0][0x3b0] ;  /* 0x00007600ff0477ac */ /* 0x000e280008000a00 */
[----:B------:R-:W1:Y:S01]  /*11e0*/  LDG.E R17, desc[UR6][R14.64] ;  /* 0x000000060e117981 */ /* 0x000e62000c1e1900 */
[----:B0-----:R-:W-:-:S04]  /*11f0*/  IADD3 R8, P0, PT, R8, UR4, RZ ;  /* 0x0000000408087c10 */ /* 0x001fc8000ff1e0ff */
[----:B------:R-:W-:-:S05]  /*1200*/  IADD3.X R9, PT, PT, R5, UR5, RZ, P0, !PT ;  /* 0x0000000505097c10 */ /* 0x000fca00087fe4ff */
[----:B------:R-:W2:Y:S01]  /*1210*/  LDG.E R18, desc[UR6][R8.64] ;  /* 0x0000000608127981 */ /* 0x000ea2000c1e1900 */
[----:B-1----:R-:W-:-:S06]  /*1220*/  IMAD.WIDE R16, R17, 0x4, R12 ;  /* 0x0000000411107825 */ /* 0x002fcc00078e020c */
[----:B------:R-:W2:Y:S01]  /*1230*/  LDG.E R16, desc[UR6][R16.64] ;  /* 0x0000000610107981 */ /* 0x000ea2000c1e1900 */
[----:B------:R-:W-:-:S04]  /*1240*/  ISETP.NE.U32.AND P0, PT, R10, 0x1, PT ;  /* 0x000000010a00780c */ /* 0x000fc80003f05070 */
[----:B------:R-:W-:Y:S01]  /*1250*/  ISETP.NE.AND.EX P0, PT, RZ, RZ, PT, P0 ;  /* 0x000000ffff00720c */ /* 0x000fe20003f05300 */
[----:B--2---:R-:W-:-:S12]  /*1260*/  FFMA R11, R18, R16, R11 ;  /* 0x00000010120b7223 */ /* 0x004fd8000000000b */
[----:B------:R-:W-:Y:S05]  /*1270*/  @!P0 BRA `(.L_x_2) ;  /* 0x0000000000308947 */ /* 0x000fea0003800000 */
[----:B------:R-:W-:Y:S01]  /*1280*/  ISETP.NE.U32.AND P0, PT, R10, 0x2, PT ;  /* 0x000000020a00780c */ /* 0x000fe20003f05070 */
[----:B------:R-:W2:Y:S03]  /*1290*/  LDG.E R17, desc[UR6][R14.64+0x4] ;  /* 0x000004060e117981 */ /* 0x000ea6000c1e1900 */
[----:B------:R-:W-:Y:S01]  /*12a0*/  ISETP.NE.AND.EX P0, PT, RZ, RZ, PT, P0 ;  /* 0x000000ffff00720c */ /* 0x000fe20003f05300 */
[----:B------:R-:W3:-:S12]  /*12b0*/  LDG.E R10, desc[UR6][R8.64+0x4] ;  /* 0x00000406080a7981 */ /* 0x000ed8000c1e1900 */
[----:B------:R-:W4:Y:S04]  /*12c0*/  @P0 LDG.E R5, desc[UR6][R14.64+0x8] ;  /* 0x000008060e050981 */ /* 0x000f28000c1e1900 */
[----:B------:R-:W5:Y:S01]  /*12d0*/  @P0 LDG.E R18, desc[UR6][R8.64+0x8] ;  /* 0x0000080608120981 */ /* 0x000f62000c1e1900 */
[----:B--2---:R-:W-:-:S06]  /*12e0*/  IMAD.WIDE R16, R17, 0x4, R12 ;  /* 0x0000000411107825 */ /* 0x004fcc00078e020c */
[----:B------:R-:W3:Y:S01]  /*12f0*/  LDG.E R16, desc[UR6][R16.64] ;  /* 0x0000000610107981 */ /* 0x000ee2000c1e1900 */
[----:B----4-:R-:W-:-:S06]  /*1300*/  @P0 IMAD.WIDE R12, R5, 0x4, R12 ;  /* 0x00000004050c0825 */ /* 0x010fcc00078e020c */
[----:B------:R-:W5:Y:S01]  /*1310*/  @P0 LDG.E R12, desc[UR6][R12.64] ;  /* 0x000000060c0c0981 */ /* 0x000f62000c1e1900 */
[----:B---3--:R-:W-:-:S04]  /*1320*/  FFMA R11, R10, R16, R11 ;  /* 0x000000100a0b7223 */ /* 0x008fc8000000000b */
[----:B-----5:R-:W-:-:S07]  /*1330*/  @P0 FFMA R11, R18, R12, R11 ;  /* 0x0000000c120b0223 */ /* 0x020fce000000000b */
.L_x_2:
[----:B------:R-:W-:Y:S05]  /*1340*/  BSYNC.RECONVERGENT B0 ;  /* 0x0000000000007941 */ /* 0x000fea0003800200 */
.L_x_1:
[----:B------:R-:W0:Y:S02]  /*1350*/  LDCU.64 UR4, c[0x0][0x3c0] ;  /* 0x00007800ff0477ac */ /* 0x000e240008000a00 */
[----:B0-----:R-:W-:-:S04]  /*1360*/  IADD3 R8, P0, PT, R3, UR4, RZ ;  /* 0x0000000403087c10 */ /* 0x001fc8000ff1e0ff */
[----:B------:R-:W-:Y:S01]  /*1370*/  IADD3.X R9, PT, PT, R4, UR5, RZ, P0, !PT ;  /* 0x0000000504097c10 */ /* 0x000fe200087fe4ff */
[----:B------:R-:W0:Y:S04]  /*1380*/  LDCU.64 UR4, c[0x0][0x3b0] ;  /* 0x00007600ff0477ac */ /* 0x000e280008000a00 */
[----:B------:R-:W2:Y:S01]  /*1390*/  LDG.E R10, desc[UR6][R8.64] ;  /* 0x00000006080a7981 */ /* 0x000ea2000c1e1900 */
[----:B0-----:R-:W-:-:S04]  /*13a0*/  LEA R4, P0, R6, UR4, 0x2 ;  /* 0x0000000406047c11 */ /* 0x001fc8000f8010ff */
[----:B------:R-:W-:Y:S01]  /*13b0*/  LEA.HI.X R5, R6, UR5, R7, 0x2, P0 ;  /* 0x0000000506057c11 */ /* 0x000fe200080f1407 */
[----:B--2---:R-:W-:-:S05]  /*13c0*/  FADD R3, R10, -R11 ;  /* 0x8000000b0a037221 */ /* 0x004fca0000000000 */
[----:B------:R0:W-:Y:S04]  /*13d0*/  STG.E desc[UR6][R8.64], R3 ;  /* 0x0000000308007986 */ /* 0x0001e8000c101906 */
[----:B------:R-:W2:Y:S01]  /*13e0*/  LDG.E R11, desc[UR6][R4.64] ;  /* 0x00000006040b7981 */ /* 0x000ea2000c1e1900 */
[----:B------:R-:W-:Y:S01]  /*13f0*/  BSSY.RECONVERGENT B0, `(.L_x_10) ;  /* 0x000000c000007945 */ /* 0x000fe20003800200 */
[----:B--2---:R-:W1:Y:S08]  /*1400*/  MUFU.RCP R6, R11 ;  /* 0x0000000b00067308 */ /* 0x004e700000001000 */
[----:B------:R-:W2:Y:S01]  /*1410*/  FCHK P0, R3, R11 ;  /* 0x0000000b03007302 */ /* 0x000ea20000000000 */
[----:B-1----:R-:W-:-:S04]  /*1420*/  FFMA R7, -R11, R6, 1 ;  /* 0x3f8000000b077423 */ /* 0x002fc80000000106 */
[----:B------:R-:W-:-:S04]  /*1430*/  FFMA R6, R6, R7, R6 ;  /* 0x0000000706067223 */ /* 0x000fc80000000006 */
[----:B------:R-:W-:-:S04]  /*1440*/  FFMA R7, R3, R6, RZ ;  /* 0x0000000603077223 */ /* 0x000fc800000000ff */
[----:B------:R-:W-:-:S04]  /*1450*/  FFMA R10, -R11, R7, R3 ;  /* 0x000000070b0a7223 */ /* 0x000fc80000000103 */
[----:B------:R-:W-:Y:S01]  /*1460*/  FFMA R7, R6, R10, R7 ;  /* 0x0000000a06077223 */ /* 0x000fe20000000007 */
[----:B0-2---:R-:W-:Y:S06]  /*1470*/  @!P0 BRA `(.L_x_11) ;  /* 0x00000000000c8947 */ /* 0x005fec0003800000 */
[----:B------:R-:W-:-:S07]  /*1480*/  MOV R6, 0x14a0 ;  /* 0x000014a000067802 */ /* 0x000fce0000000f00 */
[----:B------:R-:W-:Y:S05]  /*1490*/  CALL.REL.NOINC `($__internal_0_$__cuda_sm3x_div_rn_noftz_f32_slowpath) ;  /* 0x0000000000307944 */ /* 0x000fea0003c00000 */
[----:B------:R-:W-:-:S07]  /*14a0*/  IMAD.MOV.U32 R7, RZ, RZ, R3 ;  /* 0x000000ffff077224 */ /* 0x000fce00078e0003 */
.L_x_11:
[----:B------:R-:W-:Y:S05]  /*14b0*/  BSYNC.RECONVERGENT B0 ;  /* 0x0000000000007941 */ /* 0x000fea0003800200 */
.L_x_10:
[----:B------:R0:W-:Y:S01]  /*14c0*/  STG.E desc[UR6][R8.64], R7 ;  /* 0x0000000708007986 */ /* 0x0001e2000c101906 */
[----:B------:R-:W-:Y:S05]  /*14d0*/  WARPSYNC.ALL ;  /* 0x0000000000007948 */ /* 0x000fea0003800000 */
[----:B------:R-:W-:Y:S06]  /*14e0*/  BAR.SYNC.DEFER_BLOCKING 0x0 ;  /* 0x0000000000007b1d */ /* 0x000fec0000010000 */
.L_x_0:
[----:B------:R-:W1:Y:S01]  /*14f0*/  LDCU.64 UR4, c[0x0][0x388] ;  /* 0x00007100ff0477ac */ /* 0x000e620008000a00 */
[--C-:B------:R-:W-:Y:S01]  /*1500*/  SHF.R.S32.HI R6, RZ, 0x1f, R2.reuse ;  /* 0x0000001fff067819 */ /* 0x100fe20000011402 */
[----:B------:R-:W-:Y:S01]  /*1510*/  IMAD.MOV.U32 R3, RZ, RZ, R2 ;  /* 0x000000ffff037224 */ /* 0x000fe200078e0002 */
[----:B-1----:R-:W-:-:S04]  /*1520*/  ISETP.GE.U32.AND P0, PT, R2, UR4, PT ;  /* 0x0000000402007c0c */ /* 0x002fc8000bf06070 */
[----:B------:R-:W-:-:S13]  /*1530*/  ISETP.GE.U32.AND.EX P0, PT, R6, UR5, PT, P0 ;  /* 0x0000000506007c0c */ /* 0x000fda000bf06100 */
[----:B------:R-:W-:Y:S05]  /*1540*/  @!P0 BRA `(.L_x_12) ;  /* 0xffffffe800f48947 */ /* 0x000fea000383ffff */
[----:B------:R-:W-:Y:S05]  /*1550*/  EXIT ;  /* 0x000000000000794d */ /* 0x000fea0003800000 */
        .weak           $__internal_0_$__cuda_sm3x_div_rn_noftz_f32_slowpath
        .type           $__internal_0_$__cuda_sm3x_div_rn_noftz_f32_slowpath,@function
        .size           $__internal_0_$__cuda_sm3x_div_rn_noftz_f32_slowpath,(.L_x_49 - $__internal_0_$__cuda_sm3x_div_rn_noftz_f32_slowpath)
$__internal_0_$__cuda_sm3x_div_rn_noftz_f32_slowpath:
[----:B------:R-:W-:Y:S01]  /*1560*/  SHF.R.U32.HI R7, RZ, 0x17, R11 ;  /* 0x00000017ff077819 */ /* 0x000fe2000001160b */
[----:B------:R-:W-:Y:S01]  /*1570*/  BSSY.RECONVERGENT B1, `(.L_x_13) ;  /* 0x0000064000017945 */ /* 0x000fe20003800200 */
[--C-:B------:R-:W-:Y:S01]  /*1580*/  SHF.R.U32.HI R4, RZ, 0x17, R3.reuse ;  /* 0x00000017ff047819 */ /* 0x100fe20000011603 */
[----:B------:R-:W-:Y:S01]  /*1590*/  IMAD.MOV.U32 R10, RZ, RZ, R3 ;  /* 0x000000ffff0a7224 */ /* 0x000fe200078e0003 */
[----:B------:R-:W-:Y:S02]  /*15a0*/  LOP3.LUT R7, R7, 0xff, RZ, 0xc0, !PT ;  /* 0x000000ff07077812 */ /* 0x000fe400078ec0ff */
[----:B------:R-:W-:-:S03]  /*15b0*/  LOP3.LUT R13, R4, 0xff, RZ, 0xc0, !PT ;  /* 0x000000ff040d7812 */ /* 0x000fc600078ec0ff */
[----:B------:R-:W-:Y:S02]  /*15c0*/  VIADD R14, R7, 0xffffffff ;  /* 0xffffffff070e7836 */ /* 0x000fe40000000000 */
[----:B------:R-:W-:-:S03]  /*15d0*/  VIADD R12, R13, 0xffffffff ;  /* 0xffffffff0d0c7836 */ /* 0x000fc60000000000 */
[----:B------:R-:W-:-:S04]  /*15e0*/  ISETP.GT.U32.AND P0, PT, R14, 0xfd, PT ;  /* 0x000000fd0e00780c */ /* 0x000fc80003f04070 */
[----:B------:R-:W-:-:S13]  /*15f0*/  ISETP.GT.U32.OR P0, PT, R12, 0xfd, P0 ;  /* 0x000000fd0c00780c */ /* 0x000fda0000704470 */
[----:B------:R-:W-:Y:S01]  /*1600*/  @!P0 IMAD.MOV.U32 R5, RZ, RZ, RZ ;  /* 0x000000ffff058224 */ /* 0x000fe200078e00ff */
[----:B------:R-:W-:Y:S06]  /*1610*/  @!P0 BRA `(.L_x_14) ;  /* 0x0000000000608947 */ /* 0x000fec0003800000 */
[----:B------:R-:W-:Y:S01]  /*1620*/  FSETP.GTU.FTZ.AND P0, PT, |R3|, +INF , PT ;  /* 0x7f8000000300780b */ /* 0x000fe20003f1c200 */
[----:B------:R-:W-:Y:S01]  /*1630*/  IMAD.MOV.U32 R4, RZ, RZ, R11 ;  /* 0x000000ffff047224 */ /* 0x000fe200078e000b */
[----:B------:R-:W-:-:S04]  /*1640*/  FSETP.GTU.FTZ.AND P1, PT, |R11|, +INF , PT ;  /* 0x7f8000000b00780b */ /* 0x000fc80003f3c200 */
[----:B------:R-:W-:-:S13]  /*1650*/  PLOP3.LUT P0, PT, P0, P1, PT, 0xf8, 0x8f ;  /* 0x00000000008f781c */ /* 0x000fda0000703f70 */
[----:B------:R-:W-:Y:S05]  /*1660*/  @P0 BRA `(.L_x_15) ;  /* 0x00000004004c0947 */ /* 0x000fea0003800000 */
[----:B------:R-:W-:-:S13]  /*1670*/  LOP3.LUT P0, RZ, R11, 0x7fffffff, R10, 0xc8, !PT ;  /* 0x7fffffff0bff7812 */ /* 0x000fda000780c80a */
[----:B------:R-:W-:Y:S05]  /*1680*/  @!P0 BRA `(.L_x_16) ;  /* 0x00000004003c8947 */ /* 0x000fea0003800000 */
[C---:B------:R-:W-:Y:S02]  /*1690*/  FSETP.NEU.FTZ.AND P1, PT, |R3|.reuse, +INF , PT ;  /* 0x7f8000000300780b */ /* 0x040fe40003f3d200 */
[----:B------:R-:W-:Y:S02]  /*16a0*/  FSETP.NEU.FTZ.AND P2, PT, |R4|, +INF , PT ;  /* 0x7f8000000400780b */ /* 0x000fe40003f5d200 */
[----:B------:R-:W-:-:S11]  /*16b0*/  FSETP.NEU.FTZ.AND P0, PT, |R3|, +INF , PT ;  /* 0x7f8000000300780b */ /* 0x000fd60003f1d200 */
[----:B------:R-:W-:Y:S05]  /*16c0*/  @!P2 BRA !P1, `(.L_x_16) ;  /* 0x00000004002ca947 */ /* 0x000fea0004800000 */
[----:B------:R-:W-:-:S04]  /*16d0*/  LOP3.LUT P1, RZ, R10, 0x7fffffff, RZ, 0xc0, !PT ;  /* 0x7fffffff0aff7812 */ /* 0x000fc8000782c0ff */
[----:B------:R-:W-:-:S13]  /*16e0*/  PLOP3.LUT P1, PT, P2, P1, PT, 0x2f, 0xf2 ;  /* 0x0000000000f2781c */ /* 0x000fda0001722577 */
[----:B------:R-:W-:Y:S05]  /*16f0*/  @P1 BRA `(.L_x_17) ;  /* 0x0000000400181947 */ /* 0x000fea0003800000 */
[----:B------:R-:W-:-:S04]  /*1700*/  LOP3.LUT P1, RZ, R11, 0x7fffffff, RZ, 0xc0, !PT ;  /* 0x7fffffff0bff7812 */ /* 0x000fc8000782c0ff */
[----:B------:R-:W-:-:S13]  /*1710*/  PLOP3.LUT P0, PT, P0, P1, PT, 0x2f, 0xf2 ;  /* 0x0000000000f2781c */ /* 0x000fda0000702577 */
[----:B------:R-:W-:Y:S05]  /*1720*/  @P0 BRA `(.L_x_18) ;  /* 0x0000000400000947 */ /* 0x000fea0003800000 */
[----:B------:R-:W-:Y:S02]  /*1730*/  ISETP.GE.AND P0, PT, R12, RZ, PT ;  /* 0x000000ff0c00720c */ /* 0x000fe40003f06270 */
[----:B------:R-:W-:-:S11]  /*1740*/  ISETP.GE.AND P1, PT, R14, RZ, PT ;  /* 0x000000ff0e00720c */ /* 0x000fd60003f26270 */
[----:B------:R-:W-:Y:S02]  /*1750*/  @P0 IMAD.MOV.U32 R5, RZ, RZ, RZ ;  /* 0x000000ffff050224 */ /* 0x000fe400078e00ff */
[----:B------:R-:W-:Y:S01]  /*1760*/  @!P0 FFMA R10, R3, 1.84467440737095516160e+19, RZ ;  /* 0x5f800000030a8823 */ /* 0x000fe200000000ff */
[----:B------:R-:W-:Y:S02]  /*1770*/  @!P0 IMAD.MOV.U32 R5, RZ, RZ, -0x40 ;  /* 0xffffffc0ff058424 */ /* 0x000fe400078e00ff */
[----:B------:R-:W-:Y:S02]  /*1780*/  @!P1 FFMA R11, R4, 1.84467440737095516160e+19, RZ ;  /* 0x5f800000040b9823 */ /* 0x000fe400000000ff */
[----:B------:R-:W-:-:S07]  /*1790*/  @!P1 VIADD R5, R5, 0x40 ;  /* 0x0000004005059836 */ /* 0x000fce0000000000 */
.L_x_14:
[----:B------:R-:W-:Y:S01]  /*17a0*/  LEA R4, R7, 0xc0800000, 0x17 ;  /* 0xc080000007047811 */ /* 0x000fe200078eb8ff */
[----:B------:R-:W-:Y:S04]  /*17b0*/  BSSY.RECONVERGENT B2, `(.L_x_19) ;  /* 0x0000036000027945 */ /* 0x000fe80003800200 */
[----:B------:R-:W-:Y:S02]  /*17c0*/  IMAD.IADD R11, R11, 0x1, -R4 ;  /* 0x000000010b0b7824 */ /* 0x000fe400078e0a04 */
[----:B------:R-:W-:Y:S02]  /*17d0*/  VIADD R4, R13, 0xffffff81 ;  /* 0xffffff810d047836 */ /* 0x000fe40000000000 */
[----:B------:R-:W0:Y:S01]  /*17e0*/  MUFU.RCP R12, R11 ;  /* 0x0000000b000c7308 */ /* 0x000e220000001000 */
[----:B------:R-:W-:Y:S01]  /*17f0*/  FADD.FTZ R14, -R11, -RZ ;  /* 0x800000ff0b0e7221 */ /* 0x000fe20000010100 */
[----:B------:R-:W-:-:S03]  /*1800*/  IMAD R3, R4, -0x800000, R10 ;  /* 0xff80000004037824 */ /* 0x000fc600078e020a */
[----:B0-----:R-:W-:-:S04]  /*1810*/  FFMA R13, R12, R14, 1 ;  /* 0x3f8000000c0d7423 */ /* 0x001fc8000000000e */
[----:B------:R-:W-:-:S04]  /*1820*/  FFMA R15, R12, R13, R12 ;  /* 0x0000000d0c0f7223 */ /* 0x000fc8000000000c */
[----:B------:R-:W-:-:S04]  /*1830*/  FFMA R10, R3, R15, RZ ;  /* 0x0000000f030a7223 */ /* 0x000fc800000000ff */
[----:B------:R-:W-:-:S04]  /*1840*/  FFMA R13, R14, R10, R3 ;  /* 0x0000000a0e0d7223 */ /* 0x000fc80000000003 */
[----:B------:R-:W-:Y:S01]  /*1850*/  FFMA R12, R15, R13, R10 ;  /* 0x0000000d0f0c7223 */ /* 0x000fe2000000000a */
[----:B------:R-:W-:-:S03]  /*1860*/  IADD3 R10, PT, PT, R4, 0x7f, -R7 ;  /* 0x0000007f040a7810 */ /* 0x000fc60007ffe807 */
[----:B------:R-:W-:Y:S02]  /*1870*/  FFMA R13, R14, R12, R3 ;  /* 0x0000000c0e0d7223 */ /* 0x000fe40000000003 */
[----:B------:R-:W-:Y:S02]  /*1880*/  IMAD.IADD R10, R10, 0x1, R5 ;  /* 0x000000010a0a7824 */ /* 0x000fe400078e0205 */
[----:B------:R-:W-:-:S05]  /*1890*/  FFMA R3, R15, R13, R12 ;  /* 0x0000000d0f037223 */ /* 0x000fca000000000c */
[----:B------:R-:W-:-:S04]  /*18a0*/  SHF.R.U32.HI R4, RZ, 0x17, R3 ;  /* 0x00000017ff047819 */ /* 0x000fc80000011603 */
[----:B------:R-:W-:-:S05]  /*18b0*/  LOP3.LUT R4, R4, 0xff, RZ, 0xc0, !PT ;  /* 0x000000ff04047812 */ /* 0x000fca00078ec0ff */
[----:B------:R-:W-:-:S04]  /*18c0*/  IMAD.IADD R11, R4, 0x1, R10 ;  /* 0x00000001040b7824 */ /* 0x000fc800078e020a */
[----:B------:R-:W-:-:S05]  /*18d0*/  VIADD R4, R11, 0xffffffff ;  /* 0xffffffff0b047836 */ /* 0x000fca0000000000 */
[----:B------:R-:W-:-:S13]  /*18e0*/  ISETP.GE.U32.AND P0, PT, R4, 0xfe, PT ;  /* 0x000000fe0400780c */ /* 0x000fda0003f06070 */
[----:B------:R-:W-:Y:S05]  /*18f0*/  @!P0 BRA `(.L_x_20) ;  /* 0x0000000000808947 */ /* 0x000fea0003800000 */
[----:B------:R-:W-:-:S13]  /*1900*/  ISETP.GT.AND P0, PT, R11, 0xfe, PT ;  /* 0x000000fe0b00780c */ /* 0x000fda0003f04270 */
[----:B------:R-:W-:Y:S05]  /*1910*/  @P0 BRA `(.L_x_21) ;  /* 0x00000000006c0947 */ /* 0x000fea0003800000 */
[----:B------:R-:W-:-:S13]  /*1920*/  ISETP.GE.AND P0, PT, R11, 0x1, PT ;  /* 0x000000010b00780c */ /* 0x000fda0003f06270 */
[----:B------:R-:W-:Y:S05]  /*1930*/  @P0 BRA `(.L_x_22) ;  /* 0x0000000000740947 */ /* 0x000fea0003800000 */
[----:B------:R-:W-:Y:S02]  /*1940*/  ISETP.GE.AND P0, PT, R11, -0x18, PT ;  /* 0xffffffe80b00780c */ /* 0x000fe40003f06270 */
[----:B------:R-:W-:-:S11]  /*1950*/  LOP3.LUT R3, R3, 0x80000000, RZ, 0xc0, !PT ;  /* 0x8000000003037812 */ /* 0x000fd600078ec0ff */
[----:B------:R-:W-:Y:S05]  /*1960*/  @!P0 BRA `(.L_x_22) ;  /* 0x0000000000688947 */ /* 0x000fea0003800000 */
[-CC-:B------:R-:W-:Y:S01]  /*1970*/  FFMA.RZ R4, R15, R13.reuse, R12.reuse ;  /* 0x0000000d0f047223 */ /* 0x180fe2000000c00c */
[----:B------:R-:W-:Y:S02]  /*1980*/  VIADD R10, R11, 0x20 ;  /* 0x000000200b0a7836 */ /* 0x000fe40000000000 */
[-CC-:B------:R-:W-:Y:S01]  /*1990*/  FFMA.RM R5, R15, R13.reuse, R12.reuse ;  /* 0x0000000d0f057223 */ /* 0x180fe2000000400c */
[----:B------:R-:W-:Y:S02]  /*19a0*/  ISETP.NE.AND P2, PT, R11, RZ, PT ;  /* 0x000000ff0b00720c */ /* 0x000fe40003f45270 */
[----:B------:R-:W-:Y:S01]  /*19b0*/  LOP3.LUT R7, R4, 0x7fffff, RZ, 0xc0, !PT ;  /* 0x007fffff04077812 */ /* 0x000fe200078ec0ff */
[----:B------:R-:W-:Y:S01]  /*19c0*/  FFMA.RP R4, R15, R13, R12 ;  /* 0x0000000d0f047223 */ /* 0x000fe2000000800c */
[----:B------:R-:W-:Y:S01]  /*19d0*/  ISETP.NE.AND P1, PT, R11, RZ, PT ;  /* 0x000000ff0b00720c */ /* 0x000fe20003f25270 */
[----:B------:R-:W-:Y:S01]  /*19e0*/  IMAD.MOV R11, RZ, RZ, -R11 ;  /* 0x000000ffff0b7224 */ /* 0x000fe200078e0a0b */
[----:B------:R-:W-:-:S02]  /*19f0*/  LOP3.LUT R7, R7, 0x800000, RZ, 0xfc, !PT ;  /* 0x0080000007077812 */ /* 0x000fc400078efcff */
[----:B------:R-:W-:Y:S02]  /*1a00*/  FSETP.NEU.FTZ.AND P0, PT, R4, R5, PT ;  /* 0x000000050400720b */ /* 0x000fe40003f1d000 */
[----:B------:R-:W-:Y:S02]  /*1a10*/  SHF.L.U32 R10, R7, R10, RZ ;  /* 0x0000000a070a7219 */ /* 0x000fe400000006ff */
[----:B------:R-:W-:Y:S02]  /*1a20*/  SEL R4, R11, RZ, P2 ;  /* 0x000000ff0b047207 */ /* 0x000fe40001000000 */
[----:B------:R-:W-:Y:S02]  /*1a30*/  ISETP.NE.AND P1, PT, R10, RZ, P1 ;  /* 0x000000ff0a00720c */ /* 0x000fe40000f25270 */
[----:B------:R-:W-:Y:S02]  /*1a40*/  SHF.R.U32.HI R4, RZ, R4, R7 ;  /* 0x00000004ff047219 */ /* 0x000fe40000011607 */
[----:B------:R-:W-:-:S02]  /*1a50*/  PLOP3.LUT P0, PT, P0, P1, PT, 0xf8, 0x8f ;  /* 0x00000000008f781c */ /* 0x000fc40000703f70 */
[----:B------:R-:W-:Y:S02]  /*1a60*/  SHF.R.U32.HI R10, RZ, 0x1, R4 ;  /* 0x00000001ff0a7819 */ /* 0x000fe40000011604 */
[----:B------:R-:W-:-:S04]  /*1a70*/  SEL R5, RZ, 0x1, !P0 ;  /* 0x00000001ff057807 */ /* 0x000fc80004000000 */
[----:B------:R-:W-:-:S04]  /*1a80*/  LOP3.LUT R5, R5, 0x1, R10, 0xf8, !PT ;  /* 0x0000000105057812 */ /* 0x000fc800078ef80a */
[----:B------:R-:W-:-:S05]  /*1a90*/  LOP3.LUT R5, R5, R4, RZ, 0xc0, !PT ;  /* 0x0000000405057212 */ /* 0x000fca00078ec0ff */
[----:B------:R-:W-:-:S05]  /*1aa0*/  IMAD.IADD R10, R10, 0x1, R5 ;  /* 0x000000010a0a7824 */ /* 0x000fca00078e0205 */
[----:B------:R-:W-:Y:S01]  /*1ab0*/  LOP3.LUT R3, R10, R3, RZ, 0xfc, !PT ;  /* 0x000000030a037212 */ /* 0x000fe200078efcff */
[----:B------:R-:W-:Y:S06]  /*1ac0*/  BRA `(.L_x_22) ;  /* 0x0000000000107947 */ /* 0x000fec0003800000 */
.L_x_21:
[----:B------:R-:W-:-:S04]  /*1ad0*/  LOP3.LUT R3, R3, 0x80000000, RZ, 0xc0, !PT ;  /* 0x8000000003037812 */ /* 0x000fc800078ec0ff */
[----:B------:R-:W-:Y:S01]  /*1ae0*/  LOP3.LUT R3, R3, 0x7f800000, RZ, 0xfc, !PT ;  /* 0x7f80000003037812 */ /* 0x000fe200078efcff */
[----:B------:R-:W-:Y:S06]  /*1af0*/  BRA `(.L_x_22) ;  /* 0x0000000000047947 */ /* 0x000fec0003800000 */
.L_x_20:
[----:B------:R-:W-:-:S07]  /*1b00*/  IMAD R3, R10, 0x800000, R3 ;  /* 0x008000000a037824 */ /* 0x000fce00078e0203 */
.L_x_22:
[----:B------:R-:W-:Y:S05]  /*1b10*/  BSYNC.RECONVERGENT B2 ;  /* 0x0000000000027941 */ /* 0x000fea0003800200 */
.L_x_19:
[----:B------:R-:W-:Y:S05]  /*1b20*/  BRA `(.L_x_23) ;  /* 0x0000000000207947 */ /* 0x000fea0003800000 */
.L_x_18:
[----:B------:R-:W-:-:S04]  /*1b30*/  LOP3.LUT R3, R11, 0x80000000, R10, 0x48, !PT ;  /* 0x800000000b037812 */ /* 0x000fc800078e480a */
[----:B------:R-:W-:Y:S01]  /*1b40*/  LOP3.LUT R3, R3, 0x7f800000, RZ, 0xfc, !PT ;  /* 0x7f80000003037812 */ /* 0x000fe200078efcff */
[----:B------:R-:W-:Y:S06]  /*1b50*/  BRA `(.L_x_23) ;  /* 0x0000000000147947 */ /* 0x000fec0003800000 */
.L_x_17:
[----:B------:R-:W-:Y:S01]  /*1b60*/  LOP3.LUT R3, R11, 0x80000000, R10, 0x48, !PT ;  /* 0x800000000b037812 */ /* 0x000fe200078e480a */
[----:B------:R-:W-:Y:S06]  /*1b70*/  BRA `(.L_x_23) ;  /* 0x00000000000c7947 */ /* 0x000fec0003800000 */
.L_x_16:
[----:B------:R-:W0:Y:S01]  /*1b80*/  MUFU.RSQ R3, -QNAN ;  /* 0xffc0000000037908 */ /* 0x000e220000001400 */
[----:B------:R-:W-:Y:S05]  /*1b90*/  BRA `(.L_x_23) ;  /* 0x0000000000047947 */ /* 0x000fea0003800000 */
.L_x_15:
[----:B------:R-:W-:-:S07]  /*1ba0*/  FADD.FTZ R3, R3, R4 ;  /* 0x0000000403037221 */ /* 0x000fce0000010000 */
.L_x_23:
[----:B------:R-:W-:Y:S05]  /*1bb0*/  BSYNC.RECONVERGENT B1 ;  /* 0x0000000000017941 */ /* 0x000fea0003800200 */
.L_x_13:
[----:B------:R-:W-:-:S04]  /*1bc0*/  IMAD.MOV.U32 R7, RZ, RZ, 0x0 ;  /* 0x00000000ff077424 */ /* 0x000fc800078e00ff */
[----:B0-----:R-:W-:Y:S05]  /*1bd0*/  RET.REL.NODEC R6 `(_Z11solve_chainmmPmS_PiS0_PfS1_S1_b) ;  /* 0xffffffe406087950 */ /* 0x001fea0003c3ffff */
.L_x_24:
[----:B------:R-:W-:-:S00]  /*1be0*/  BRA `(.L_x_24) ;  /* 0xfffffffc00fc7947 */ /* 0x000fc0000383ffff */
[----:B------:R-:W-:-:S00]  /*1bf0*/  NOP ;  /* 0x0000000000007918 */ /* 0x000fc00000000000 */
        /* <DEDUP_REMOVED lines=8> */
.L_x_49:


//--------------------- .text._Z20solve_row_multiblockmPmS_PiS0_PfS1_S1_b --------------------------
	.section	.text._Z20solve_row_multiblockmPmS_PiS0_PfS1_S1_b,"ax",@progbits
	.align	128
        .global         _Z20solve_row_multiblockmPmS_PiS0_PfS1_S1_b
        .type           _Z20solve_row_multiblockmPmS_PiS0_PfS1_S1_b,@function
        .size           _Z20solve_row_multiblockmPmS_PiS0_PfS1_S1_b,(.L_x_50 - _Z20solve_row_multiblockmPmS_PiS0_PfS1_S1_b)
        .other          _Z20solve_row_multiblockmPmS_PiS0_PfS1_S1_b,@"STO_CUDA_ENTRY STV_DEFAULT"
_Z20solve_row_multiblockmPmS_PiS0_PfS1_S1_b:
.text._Z20solve_row_multiblockmPmS_PiS0_PfS1_S1_b:
[----:B------:R-:W-:Y:S01]  /*0000*/  LDC R1, c[0x0][0x37c] ;  /* 0x0000df00ff017b82 */ /* 0x000fe20000000800 */
[----:B------:R-:W0:Y:S01]  /*0010*/  LDCU.128 UR8, c[0x0][0x380] ;  /* 0x00007000ff0877ac */ /* 0x000e220008000c00 */
[----:B------:R-:W1:Y:S01]  /*0020*/  LDCU.64 UR6, c[0x0][0x358] ;  /* 0x00006b00ff0677ac */ /* 0x000e620008000a00 */
[----:B0-----:R-:W-:-:S04]  /*0030*/  ULEA UR4, UP0, UR8, UR10, 0x3 ;  /* 0x0000000a08047291 */ /* 0x001fc8000f8018ff */
[----:B------:R-:W-:Y:S02]  /*0040*/  ULEA.HI.X UR5, UR8, UR11, UR9, 0x3, UP0 ;  /* 0x0000000b08057291 */ /* 0x000fe400080f1c09 */
[----:B------:R-:W-:-:S04]  /*0050*/  IMAD.U32 R2, RZ, RZ, UR4 ;  /* 0x00000004ff027e24 */ /* 0x000fc8000f8e00ff */
[----:B------:R-:W-:-:S05]  /*0060*/  IMAD.U32 R3, RZ, RZ, UR5 ;  /* 0x00000005ff037e24 */ /* 0x000fca000f8e00ff */
[----:B-1----:R-:W2:Y:S04]  /*0070*/  LDG.E.64 R4, desc[UR6][R2.64] ;  /* 0x0000000602047981 */ /* 0x002ea8000c1e1b00 */
[----:B------:R-:W3:Y:S01]  /*0080*/  LDG.E.64 R6, desc[UR6][R2.64+0x8] ;  /* 0x0000080602067981 */ /* 0x000ee2000c1e1b00 */
[----:B------:R-:W0:Y:S01]  /*0090*/  S2UR UR5, SR_CTAID.X ;  /* 0x00000000000579c3 */ /* 0x000e220000002500 */
[----:B------:R-:W0:Y:S01]  /*00a0*/  LDCU UR4, c[0x0][0x360] ;  /* 0x00006c00ff0477ac */ /* 0x000e220008000800 */
[----:B------:R-:W2:Y:S01]  /*00b0*/  S2R R9, SR_TID.X ;  /* 0x0000000000097919 */ /* 0x000ea20000002100 */
[----:B0-----:R-:W-:-:S06]  /*00c0*/  UIMAD UR4, UR4, UR5, URZ ;  /* 0x00000005040472a4 */ /* 0x001fcc000f8e02ff */
[----:B--2---:R-:W-:-:S04]  /*00d0*/  IADD3 R9, P0, P1, R4, UR4, R9 ;  /* 0x0000000404097c10 */ /* 0x004fc8000f91e009 */
[----:B------:R-:W-:Y:S02]  /*00e0*/  IADD3.X R4, PT, PT, R5, RZ, RZ, P0, P1 ;  /* 0x000000ff05047210 */ /* 0x000fe400007e24ff */
[----:B---3--:R-:W-:-:S04]  /*00f0*/  ISETP.GE.U32.AND P0, PT, R9, R6, PT ;  /* 0x000000060900720c */ /* 0x008fc80003f06070 */
[----:B------:R-:W-:-:S13]  /*0100*/  ISETP.GE.U32.AND.EX P0, PT, R4, R7, PT, P0 ;  /* 0x000000070400720c */ /* 0x000fda0003f06100 */
[----:B------:R-:W-:Y:S05]  /*0110*/  @P0 EXIT ;  /* 0x000000000000094d */ /* 0x000fea0003800000 */
[----:B------:R-:W0:Y:S01]  /*0120*/  LDCU.128 UR8, c[0x0][0x390] ;  /* 0x00007200ff0877ac */ /* 0x000e220008000c00 */
[----:B------:R-:W1:Y:S01]  /*0130*/  LDCU.U8 UR4, c[0x0][0x3c0] ;  /* 0x00007800ff0477ac */ /* 0x000e620008000000 */
[----:B0-----:R-:W-:-:S04]  /*0140*/  LEA R6, P0, R9, UR8, 0x3 ;  /* 0x0000000809067c11 */ /* 0x001fc8000f8018ff */
[----:B------:R-:W-:-:S05]  /*0150*/  LEA.HI.X R7, R9, UR9, R4, 0x3, P0 ;  /* 0x0000000909077c11 */ /* 0x000fca00080f1c04 */
[----:B------:R-:W2:Y:S02]  /*0160*/  LDG.E.64 R2, desc[UR6][R6.64] ;  /* 0x0000000606027981 */ /* 0x000ea4000c1e1b00 */
[C---:B--2---:R-:W-:Y:S01]  /*0170*/  IMAD.SHL.U32 R0, R2.reuse, 0x4, RZ ;  /* 0x0000000402007824 */ /* 0x044fe200078e00ff */
[----:B------:R-:W-:-:S04]  /*0180*/  SHF.L.U64.HI R2, R2, 0x2, R3 ;  /* 0x0000000202027819 */ /* 0x000fc80000010203 */
[----:B------:R-:W-:-:S04]  /*0190*/  IADD3 R4, P0, PT, R0, UR10, RZ ;  /* 0x0000000a00047c10 */ /* 0x000fc8000ff1e0ff */
[----:B------:R-:W-:-:S05]  /*01a0*/  IADD3.X R5, PT, PT, R2, UR11, RZ, P0, !PT ;  /* 0x0000000b02057c10 */ /* 0x000fca00087fe4ff */
[----:B------:R-:W2:Y:S04]  /*01b0*/  LDG.E R8, desc[UR6][R4.64+0x4] ;  /* 0x0000040604087981 */ /* 0x000ea8000c1e1900 */
[----:B------:R-:W3:Y:S01]  /*01c0*/  LDG.E R3, desc[UR6][R4.64] ;  /* 0x0000000604037981 */ /* 0x000ee2000c1e1900 */
[----:B-1----:R-:W-:Y:S01]  /*01d0*/  UPRMT UR4, UR4, 0x8880, URZ ;  /* 0x0000888004047896 */ /* 0x002fe200080000ff */
[----:B------:R-:W-:Y:S01]  /*01e0*/  BSSY.RECONVERGENT B0, `(.L_x_25) ;  /* 0x0000104000007945 */ /* 0x000fe20003800200 */
[----:B------:R-:W-:-:S04]  /*01f0*/  IMAD.MOV.U32 R16, RZ, RZ, RZ ;  /* 0x000000ffff107224 */ /* 0x000fc800078e00ff */
[----:B------:R-:W-:-:S04]  /*0200*/  ISETP.NE.AND P1, PT, RZ, UR4, PT ;  /* 0x00000004ff007c0c */ /* 0x000fc8000bf25270 */
[----:B------:R-:W-:Y:S02]  /*0210*/  SEL R12, RZ, 0x1, P1 ;  /* 0x00000001ff0c7807 */ /* 0x000fe40000800000 */
[----:B--2---:R-:W-:Y:S02]  /*0220*/  SHF.R.S32.HI R6, RZ, 0x1f, R8 ;  /* 0x0000001fff067819 */ /* 0x004fe40000011408 */
[----:B------:R-:W-:Y:S02]  /*0230*/  IADD3 R7, P0, PT, R8, -0x1, RZ ;  /* 0xffffffff08077810 */ /* 0x000fe40007f1e0ff */
[----:B---3--:R-:W-:Y:S02]  /*0240*/  SHF.R.S32.HI R9, RZ, 0x1f, R3 ;  /* 0x0000001fff097819 */ /* 0x008fe40000011403 */
[----:B------:R-:W-:Y:S02]  /*0250*/  IADD3 R20, P2, PT, R3, R12, RZ ;  /* 0x0000000c03147210 */ /* 0x000fe40007f5e0ff */
[----:B------:R-:W-:-:S02]  /*0260*/  IADD3.X R13, PT, PT, R6, -0x1, RZ, P0, !PT ;  /* 0xffffffff060d7810 */ /* 0x000fc400007fe4ff */
[----:B------:R-:W-:Y:S01]  /*0270*/  SEL R8, R8, R7, !P1 ;  /* 0x0000000708087207 */ /* 0x000fe20004800000 */
[----:B------:R-:W-:Y:S01]  /*0280*/  IMAD.X R11, RZ, RZ, R9, P2 ;  /* 0x000000ffff0b7224 */ /* 0x000fe200010e0609 */
[----:B------:R-:W-:Y:S02]  /*0290*/  SEL R10, R6, R13, !P1 ;  /* 0x0000000d060a7207 */ /* 0x000fe40004800000 */
[----:B------:R-:W-:Y:S02]  /*02a0*/  ISETP.GT.U32.AND P0, PT, R8, R20, PT ;  /* 0x000000140800720c */ /* 0x000fe40003f04070 */
[----:B------:R-:W-:Y:S02]  /*02b0*/  SEL R4, R3, R7, !P1 ;  /* 0x0000000703047207 */ /* 0x000fe40004800000 */
[----:B------:R-:W-:Y:S02]  /*02c0*/  ISETP.GT.U32.AND.EX P0, PT, R10, R11, PT, P0 ;  /* 0x0000000b0a00720c */ /* 0x000fe40003f04100 */
[----:B------:R-:W-:-:S11]  /*02d0*/  SEL R5, R9, R13, !P1 ;  /* 0x0000000d09057207 */ /* 0x000fd60004800000 */
[----:B------:R-:W-:Y:S05]  /*02e0*/  @!P0 BRA `(.L_x_26) ;  /* 0x0000000c00cc8947 */ /* 0x000fea0003800000 */
[----:B------:R-:W-:Y:S01]  /*02f0*/  IADD3 R3, P0, P3, R12, R3, -R8 ;  /* 0x000000030c037210 */ /* 0x000fe20007b1e808 */
[----:B------:R-:W-:Y:S01]  /*0300*/  BSSY.RECONVERGENT B1, `(.L_x_27) ;  /* 0x0000073000017945 */ /* 0x000fe20003800200 */
[----:B------:R-:W-:Y:S01]  /*0310*/  IADD3 R6, P2, PT, -R20, R8, RZ ;  /* 0x0000000814067210 */ /* 0x000fe20007f5e1ff */
[----:B------:R-:W-:Y:S01]  /*0320*/  IMAD.MOV.U32 R16, RZ, RZ, RZ ;  /* 0x000000ffff107224 */ /* 0x000fe200078e00ff */
[----:B------:R-:W-:Y:S01]  /*0330*/  ISETP.GT.U32.AND P1, PT, R3, -0x10, PT ;  /* 0xfffffff00300780c */ /* 0x000fe20003f24070 */
[----:B------:R-:W-:Y:S01]  /*0340*/  IMAD.MOV.U32 R3, RZ, RZ, R11 ;  /* 0x000000ffff037224 */ /* 0x000fe200078e000b */
[----:B------:R-:W-:Y:S02]  /*0350*/  IADD3.X R9, PT, PT, RZ, R9, ~R10, P0, P3 ;  /* 0x00000009ff097210 */ /* 0x000fe400007e6c0a */
[----:B------:R-:W-:Y:S02]  /*0360*/  LOP3.LUT R7, R6, 0xf, RZ, 0xc0, !PT ;  /* 0x0000000f06077812 */ /* 0x000fe400078ec0ff */
[----:B------:R-:W-:Y:S01]  /*0370*/  ISETP.GT.U32.AND.EX P1, PT, R9, -0x1, PT, P1 ;  /* 0xffffffff0900780c */ /* 0x000fe20003f24110 */
[----:B------:R-:W-:Y:S01]  /*0380*/  IMAD.X R9, R10, 0x1, ~R3, P2 ;  /* 0x000000010a097824 */ /* 0x000fe200010e0e03 */
[----:B------:R-:W-:-:S04]  /*0390*/  ISETP.NE.U32.AND P0, PT, R7, RZ, PT ;  /* 0x000000ff0700720c */ /* 0x000fc80003f05070 */
[----:B------:R-:W-:-:S07]  /*03a0*/  ISETP.NE.AND.EX P0, PT, RZ, RZ, PT, P0 ;  /* 0x000000ffff00720c */ /* 0x000fce0003f05300 */
[----:B------:R-:W-:Y:S06]  /*03b0*/  @P1 BRA `(.L_x_28) ;  /* 0x00000004009c1947 */ /* 0x000fec0003800000 */
[----:B------:R-:W0:Y:S01]  /*03c0*/  LDCU.128 UR8, c[0x0][0x3a0] ;  /* 0x00007400ff0877ac */ /* 0x000e220008000c00 */
[----:B------:R-:W-:Y:S01]  /*03d0*/  LEA R10, P1, R20, 0x20, 0x2 ;  /* 0x00000020140a7811 */ /* 0x000fe200078210ff */
[----:B------:R-:W-:Y:S01]  /*03e0*/  IMAD.MOV.U32 R16, RZ, RZ, RZ ;  /* 0x000000ffff107224 */ /* 0x000fe200078e00ff */
[----:B------:R-:W-:Y:S02]  /*03f0*/  LOP3.LUT R8, R6, 0xfffffff0, RZ, 0xc0, !PT ;  /* 0xfffffff006087812 */ /* 0x000fe400078ec0ff */
[----:B------:R-:W-:Y:S02]  /*0400*/  LEA.HI.X R11, R20, RZ, R3, 0x2, P1 ;  /* 0x000000ff140b7211 */ /* 0x000fe400008f1403 */
[C---:B0-----:R-:W-:Y:S02]  /*0410*/  IADD3 R18, P2, PT, R10.reuse, UR10, RZ ;  /* 0x0000000a0a127c10 */ /* 0x041fe4000ff5e0ff */
[----:B------:R-:W-:Y:S02]  /*0420*/  IADD3 R10, P1, PT, R10, UR8, RZ ;  /* 0x000000080a0a7c10 */ /* 0x000fe4000ff3e0ff */
[----:B------:R-:W-:-:S02]  /*0430*/  IADD3.X R21, PT, PT, R11, UR11, RZ, P2, !PT ;  /* 0x0000000b0b157c10 */ /* 0x000fc400097fe4ff */
[----:B------:R-:W-:-:S09]  /*0440*/  IADD3.X R11, PT, PT, R11, UR9, RZ, P1, !PT ;  /* 0x000000090b0b7c10 */ /* 0x000fd20008ffe4ff */
.L_x_29:
[----:B------:R-:W2:Y:S01]  /*0450*/  LDG.E R15, desc[UR6][R10.64+-0x20] ;  /* 0xffffe0060a0f7981 */ /* 0x000ea2000c1e1900 */
[----:B------:R-:W2:Y:S03]  /*0460*/  LDC.64 R12, c[0x0][0x3b8] ;  /* 0x0000ee00ff0c7b82 */ /* 0x000ea60000000a00 */
[----:B------:R-:W3:Y:S04]  /*0470*/  LDG.E R27, desc[UR6][R10.64+-0x1c] ;  /* 0xffffe4060a1b7981 */ /* 0x000ee8000c1e1900 */
[----:B------:R-:W4:Y:S04]  /*0480*/  LDG.E R23, desc[UR6][R10.64+-0x18] ;  /* 0xffffe8060a177981 */ /* 0x000f28000c1e1900 */
[----:B------:R-:W5:Y:S01]  /*0490*/  LDG.E R24, desc[UR6][R10.64+-0x14] ;  /* 0xffffec060a187981 */ /* 0x000f62000c1e1900 */
[----:B--2---:R-:W-:-:S04]  /*04a0*/  IMAD.WIDE R14, R15, 0x4, R12 ;  /* 0x000000040f0e7825 */ /* 0x004fc800078e020c */
[----:B---3--:R-:W-:Y:S01]  /*04b0*/  IMAD.WIDE R26, R27, 0x4, R12 ;  /* 0x000000041b1a7825 */ /* 0x008fe200078e020c */
[----:B------:R0:W2:Y:S03]  /*04c0*/  LDG.E R17, desc[UR6][R14.64] ;  /* 0x000000060e117981 */ /* 0x0000a6000c1e1900 */
[----:B0-----:R-:W-:Y:S02]  /*04d0*/  IMAD.MOV.U32 R14, RZ, RZ, R18 ;  /* 0x000000ffff0e7224 */ /* 0x001fe400078e0012 */
[----:B------:R-:W-:Y:S01]  /*04e0*/  IMAD.MOV.U32 R15, RZ, RZ, R21 ;  /* 0x000000ffff0f7224 */ /* 0x000fe200078e0015 */
[----:B------:R-:W3:Y:S04]  /*04f0*/  LDG.E R18, desc[UR6][R26.64] ;  /* 0x000000061a127981 */ /* 0x000ee8000c1e1900 */
[----:B------:R-:W2:Y:S04]  /*0500*/  LDG.E R29, desc[UR6][R14.64+-0x20] ;  /* 0xffffe0060e1d7981 */ /* 0x000ea8000c1e1900 */
[----:B------:R-:W3:Y:S04]  /*0510*/  LDG.E R19, desc[UR6][R14.64+-0x1c] ;  /* 0xffffe4060e137981 */ /* 0x000ee8000c1e1900 */
[----:B------:R-:W3:Y:S01]  /*0520*/  LDG.E R21, desc[UR6][R10.64+-0x10] ;  /* 0xfffff0060a157981 */ /* 0x000ee2000c1e1900 */
[----:B----4-:R-:W-:-:S03]  /*0530*/  IMAD.WIDE R22, R23, 0x4, R12 ;  /* 0x0000000417167825 */ /* 0x010fc600078e020c */
[----:B------:R-:W4:Y:S04]  /*0540*/  LDG.E R25, desc[UR6][R14.64+-0x18] ;  /* 0xffffe8060e197981 */ /* 0x000f28000c1e1900 */
[----:B------:R-:W4:Y:S04]  /*0550*/  LDG.E R22, desc[UR6][R22.64] ;  /* 0x0000000616167981 */ /* 0x000f28000c1e1900 */
[----:B------:R-:W4:Y:S04]  /*0560*/  LDG.E R27, desc[UR6][R10.64+-0xc] ;  /* 0xfffff4060a1b7981 */ /* 0x000f28000c1e1900 */
[----:B------:R-:W4:Y:S01]  /*0570*/  LDG.E R26, desc[UR6][R10.64+-0x4] ;  /* 0xfffffc060a1a7981 */ /* 0x000f22000c1e1900 */
[----:B--2---:R-:W-:Y:S01]  /*0580*/  FFMA R28, R29, R17, R16 ;  /* 0x000000111d1c7223 */ /* 0x004fe20000000010 */
[----:B-----5:R-:W-:-:S02]  /*0590*/  IMAD.WIDE R16, R24, 0x4, R12 ;  /* 0x0000000418107825 */ /* 0x020fc400078e020c */
[----:B------:R-:W2:Y:S02]  /*05a0*/  LDG.E R29, desc[UR6][R14.64+-0x14] ;  /* 0xffffec060e1d7981 */ /* 0x000ea4000c1e1900 */
[----:B---3--:R-:W-:Y:S02]  /*05b0*/  FFMA R24, R19, R18, R28 ;  /* 0x0000001213187223 */ /* 0x008fe4000000001c */
[----:B------:R-:W3:Y:S01]  /*05c0*/  LDG.E R28, desc[UR6][R14.64+-0x10] ;  /* 0xfffff0060e1c7981 */ /* 0x000ee2000c1e1900 */
[----:B------:R-:W-:-:S03]  /*05d0*/  IMAD.WIDE R18, R21, 0x4, R12 ;  /* 0x0000000415127825 */ /* 0x000fc600078e020c */
[----:B------:R-:W2:Y:S04]  /*05e0*/  LDG.E R16, desc[UR6][R16.64] ;  /* 0x0000000610107981 */ /* 0x000ea8000c1e1900 */
[----:B------:R-:W5:Y:S04]  /*05f0*/  LDG.E R21, desc[UR6][R10.64+-0x8] ;  /* 0xfffff8060a157981 */ /* 0x000f68000c1e1900 */
[----:B------:R4:W3:Y:S02]  /*0600*/  LDG.E R19, desc[UR6][R18.64] ;  /* 0x0000000612137981 */ /* 0x0008e4000c1e1900 */
[----:B----4-:R-:W-:Y:S01]  /*0610*/  FFMA R18, R25, R22, R24 ;  /* 0x0000001619127223 */ /* 0x010fe20000000018 */
[--C-:B------:R-:W-:Y:S01]  /*0620*/  IMAD.WIDE R22, R27, 0x4, R12.reuse ;  /* 0x000000041b167825 */ /* 0x100fe200078e020c */
[----:B------:R-:W4:Y:S04]  /*0630*/  LDG.E R25, desc[UR6][R10.64] ;  /* 0x000000060a197981 */ /* 0x000f28000c1e1900 */
[----:B------:R-:W4:Y:S04]  /*0640*/  LDG.E R24, desc[UR6][R14.64+-0xc] ;  /* 0xfffff4060e187981 */ /* 0x000f28000c1e1900 */
[----:B------:R-:W4:Y:S01]  /*0650*/  LDG.E R23, desc[UR6][R22.64] ;  /* 0x0000000616177981 */ /* 0x000f22000c1e1900 */
[----:B------:R-:W-:-:S06]  /*0660*/  IMAD.WIDE R26, R26, 0x4, R12 ;  /* 0x000000041a1a7825 */ /* 0x000fcc00078e020c */
[----:B------:R-:W4:Y:S04]  /*0670*/  LDG.E R26, desc[UR6][R26.64] ;  /* 0x000000061a1a7981 */ /* 0x000f28000c1e1900 */
[----:B------:R-:W4:Y:S04]  /*0680*/  LDG.E R22, desc[UR6][R10.64+0x8] ;  /* 0x000008060a167981 */ /* 0x000f28000c1e1900 */
[----:B------:R-:W4:Y:S01]  /*0690*/  LDG.E R27, desc[UR6][R10.64+0x14] ;  /* 0x000014060a1b7981 */ /* 0x000f22000c1e1900 */
[----:B--2---:R-:W-:Y:S01]  /*06a0*/  FFMA R29, R29, R16, R18 ;  /* 0x000000101d1d7223 */ /* 0x004fe20000000012 */
[----:B-----5:R-:W-:-:S04]  /*06b0*/  IMAD.WIDE R16, R21, 0x4, R12 ;  /* 0x0000000415107825 */ /* 0x020fc800078e020c */
[----:B---3--:R-:W-:Y:S02]  /*06c0*/  FFMA R21, R28, R19, R29 ;  /* 0x000000131c157223 */ /* 0x008fe4000000001d */
[----:B------:R-:W2:Y:S04]  /*06d0*/  LDG.E R16, desc[UR6][R16.64] ;  /* 0x0000000610107981 */ /* 0x000ea8000c1e1900 */
[----:B------:R-:W2:Y:S04]  /*06e0*/  LDG.E R28, desc[UR6][R14.64+-0x8] ;  /* 0xfffff8060e1c7981 */ /* 0x000ea8000c1e1900 */
[----:B------:R-:W3:Y:S04]  /*06f0*/  LDG.E R29, desc[UR6][R10.64+0x4] ;  /* 0x000004060a1d7981 */ /* 0x000ee8000c1e1900 */
[----:B------:R-:W5:Y:S01]  /*0700*/  LDG.E R17, desc[UR6][R14.64+-0x4] ;  /* 0xfffffc060e117981 */ /* 0x000f62000c1e1900 */
[----:B----4-:R-:W-:-:S04]  /*0710*/  IMAD.WIDE R18, R25, 0x4, R12 ;  /* 0x0000000419127825 */ /* 0x010fc800078e020c */
[----:B------:R-:W-:Y:S02]  /*0720*/  FFMA R23, R24, R23, R21 ;  /* 0x0000001718177223 */ /* 0x000fe40000000015 */
[----:B------:R-:W4:Y:S04]  /*0730*/  LDG.E R18, desc[UR6][R18.64] ;  /* 0x0000000612127981 */ /* 0x000f28000c1e1900 */
[----:B------:R-:W4:Y:S01]  /*0740*/  LDG.E R21, desc[UR6][R14.64] ;  /* 0x000000060e157981 */ /* 0x000f22000c1e1900 */
[----:B--2---:R-:W-:Y:S01]  /*0750*/  FFMA R28, R28, R16, R23 ;  /* 0x000000101c1c7223 */ /* 0x004fe20000000017 */
[----:B---3--:R-:W-:Y:S02]  /*0760*/  IMAD.WIDE R24, R29, 0x4, R12 ;  /* 0x000000041d187825 */ /* 0x008fe400078e020c */
[----:B------:R-:W2:Y:S02]  /*0770*/  LDG.E R29, desc[UR6][R10.64+0xc] ;  /* 0x00000c060a1d7981 */ /* 0x000ea4000c1e1900 */
[----:B-----5:R-:W-:Y:S01]  /*0780*/  FFMA R16, R17, R26, R28 ;  /* 0x0000001a11107223 */ /* 0x020fe2000000001c */
[----:B------:R-:W-:Y:S01]  /*0790*/  IMAD.WIDE R22, R22, 0x4, R12 ;  /* 0x0000000416167825 */ /* 0x000fe200078e020c */
[----:B------:R-:W3:Y:S04]  /*07a0*/  LDG.E R25, desc[UR6][R24.64] ;  /* 0x0000000618197981 */ /* 0x000ee8000c1e1900 */
[----:B------:R-:W3:Y:S04]  /*07b0*/  LDG.E R28, desc[UR6][R14.64+0x4] ;  /* 0x000004060e1c7981 */ /* 0x000ee8000c1e1900 */
[----:B------:R-:W5:Y:S04]  /*07c0*/  LDG.E R17, desc[UR6][R10.64+0x10] ;  /* 0x000010060a117981 */ /* 0x000f68000c1e1900 */
[----:B------:R-:W5:Y:S04]  /*07d0*/  LDG.E R23, desc[UR6][R22.64] ;  /* 0x0000000616177981 */ /* 0x000f68000c1e1900 */
[----:B------:R-:W5:Y:S01]  /*07e0*/  LDG.E R26, desc[UR6][R14.64+0x8] ;  /* 0x000008060e1a7981 */ /* 0x000f62000c1e1900 */
[----:B----4-:R-:W-:-:S03]  /*07f0*/  FFMA R19, R21, R18, R16 ;  /* 0x0000001215137223 */ /* 0x010fc60000000010 */
[----:B------:R-:W4:Y:S04]  /*0800*/  LDG.E R21, desc[UR6][R10.64+0x18] ;  /* 0x000018060a157981 */ /* 0x000f28000c1e1900 */
[----:B------:R-:W4:Y:S01]  /*0810*/  LDG.E R22, desc[UR6][R10.64+0x1c] ;  /* 0x00001c060a167981 */ /* 0x000f22000c1e1900 */
[----:B---3--:R-:W-:Y:S01]  /*0820*/  FFMA R28, R28, R25, R19 ;  /* 0x000000191c1c7223 */ /* 0x008fe20000000013 */
[--C-:B--2---:R-:W-:Y:S02]  /*0830*/  IMAD.WIDE R18, R29, 0x4, R12.reuse ;  /* 0x000000041d127825 */ /* 0x104fe400078e020c */
[----:B------:R-:W2:Y:S02]  /*0840*/  LDG.E R29, desc[UR6][R14.64+0x10] ;  /* 0x000010060e1d7981 */ /* 0x000ea4000c1e1900 */
[----:B-----5:R-:W-:-:S02]  /*0850*/  IMAD.WIDE R16, R17, 0x4, R12 ;  /* 0x0000000411107825 */ /* 0x020fc400078e020c */
[----:B------:R-:W3:Y:S02]  /*0860*/  LDG.E R18, desc[UR6][R18.64] ;  /* 0x0000000612127981 */ /* 0x000ee4000c1e1900 */
[----:B------:R-:W-:Y:S02]  /*0870*/  IMAD.WIDE R24, R27, 0x4, R12 ;  /* 0x000000041b187825 */ /* 0x000fe400078e020c */
[----:B------:R-:W2:Y:S02]  /*0880*/  LDG.E R16, desc[UR6][R16.64] ;  /* 0x0000000610107981 */ /* 0x000ea4000c1e1900 */
[----:B------:R-:W-:Y:S02]  /*0890*/  FFMA R28, R26, R23, R28 ;  /* 0x000000171a1c7223 */ /* 0x000fe4000000001c */
[----:B------:R-:W3:Y:S01]  /*08a0*/  LDG.E R23, desc[UR6][R14.64+0xc] ;  /* 0x00000c060e177981 */ /* 0x000ee2000c1e1900 */
[----:B----4-:R-:W-:-:S03]  /*08b0*/  IMAD.WIDE R26, R21, 0x4, R12 ;  /* 0x00000004151a7825 */ /* 0x010fc600078e020c */
[----:B------:R-:W4:Y:S01]  /*08c0*/  LDG.E R24, desc[UR6][R24.64] ;  /* 0x0000000618187981 */ /* 0x000f22000c1e1900 */
[----:B------:R-:W-:-:S03]  /*08d0*/  IMAD.WIDE R12, R22, 0x4, R12 ;  /* 0x00000004160c7825 */ /* 0x000fc600078e020c */
[----:B------:R-:W4:Y:S04]  /*08e0*/  LDG.E R17, desc[UR6][R14.64+0x14] ;  /* 0x000014060e117981 */ /* 0x000f28000c1e1900 */
[----:B------:R-:W5:Y:S04]  /*08f0*/  LDG.E R26, desc[UR6][R26.64] ;  /* 0x000000061a1a7981 */ /* 0x000f68000c1e1900 */
[----:B------:R-:W5:Y:S04]  /*0900*/  LDG.E R21, desc[UR6][R14.64+0x18] ;  /* 0x000018060e157981 */ /* 0x000f68000c1e1900 */
[----:B------:R-:W5:Y:S04]  /*0910*/  LDG.E R12, desc[UR6][R12.64] ;  /* 0x000000060c0c7981 */ /* 0x000f68000c1e1900 */
[----:B------:R-:W5:Y:S01]  /*0920*/  LDG.E R19, desc[UR6][R14.64+0x1c] ;  /* 0x00001c060e137981 */ /* 0x000f62000c1e1900 */
        /* <DEDUP_REMOVED lines=8> */
[----:B---3--:R-:W-:-:S04]  /*09b0*/  FFMA R18, R23, R18, R28 ;  /* 0x0000001217127223 */ /* 0x008fc8000000001c */
[----:B--2---:R-:W-:Y:S01]  /*09c0*/  FFMA R16, R29, R16, R18 ;  /* 0x000000101d107223 */ /* 0x004fe20000000012 */
[----:B------:R-:W-:-:S03]  /*09d0*/  IADD3 R18, P3, PT, R14, 0x40, RZ ;  /* 0x000000400e127810 */ /* 0x000fc60007f7e0ff */
[----:B----4-:R-:W-:-:S04]  /*09e0*/  FFMA R16, R17, R24, R16 ;  /* 0x0000001811107223 */ /* 0x010fc80000000010 */
[----:B-----5:R-:W-:Y:S01]  /*09f0*/  FFMA R16, R21, R26, R16 ;  /* 0x0000001a15107223 */ /* 0x020fe20000000010 */
[----:B------:R-:W-:-:S03]  /*0a00*/  IMAD.X R21, RZ, RZ, R15, P3 ;  /* 0x000000ffff157224 */ /* 0x000fc600018e060f */
[----:B------:R-:W-:Y:S01]  /*0a10*/  FFMA R16, R19, R12, R16 ;  /* 0x0000000c13107223 */ /* 0x000fe20000000010 */
[----:B------:R-:W-:Y:S06]  /*0a20*/  @P1 BRA `(.L_x_29) ;  /* 0xfffffff800881947 */ /* 0x000fec000383ffff */
.L_x_28:
[----:B------:R-:W-:Y:S05]  /*0a30*/  BSYNC.RECONVERGENT B1 ;  /* 0x0000000000017941 */ /* 0x000fea0003800200 */
.L_x_27:
        /* <DEDUP_REMOVED lines=8> */
[----:B------:R-:W0:Y:S01]  /*0ac0*/  LDCU.128 UR8, c[0x0][0x3a0] ;  /* 0x00007400ff0877ac */ /* 0x000e220008000c00 */
[C---:B------:R-:W-:Y:S01]  /*0ad0*/  IMAD.SHL.U32 R10, R20.reuse, 0x4, RZ ;  /* 0x00000004140a7824 */ /* 0x040fe200078e00ff */
[----:B------:R-:W-:Y:S01]  /*0ae0*/  SHF.L.U64.HI R7, R20, 0x2, R3 ;  /* 0x0000000214077819 */ /* 0x000fe20000010203 */
[----:B------:R-:W1:Y:S03]  /*0af0*/  LDC.64 R8, c[0x0][0x3b8] ;  /* 0x0000ee00ff087b82 */ /* 0x000e660000000a00 */
[----:B0-----:R-:W-:-:S04]  /*0b00*/  IADD3 R22, P0, PT, R10, UR8, RZ ;  /* 0x000000080a167c10 */ /* 0x001fc8000ff1e0ff */
[----:B------:R-:W-:-:S05]  /*0b10*/  IADD3.X R23, PT, PT, R7, UR9, RZ, P0, !PT ;  /* 0x0000000907177c10 */ /* 0x000fca00087fe4ff */
[----:B------:R-:W1:Y:S04]  /*0b20*/  LDG.E R27, desc[UR6][R22.64] ;  /* 0x00000006161b7981 */ /* 0x000e68000c1e1900 */
[----:B------:R-:W2:Y:S01]  /*0b30*/  LDG.E R29, desc[UR6][R22.64+0x4] ;  /* 0x00000406161d7981 */ /* 0x000ea2000c1e1900 */
[----:B------:R-:W-:-:S03]  /*0b40*/  IADD3 R10, P0, PT, R10, UR10, RZ ;  /* 0x0000000a0a0a7c10 */ /* 0x000fc6000ff1e0ff */
[----:B------:R-:W3:Y:S01]  /*0b50*/  LDG.E R13, desc[UR6][R22.64+0x8] ;  /* 0x00000806160d7981 */ /* 0x000ee2000c1e1900 */
[----:B------:R-:W-:-:S03]  /*0b60*/  IADD3.X R11, PT, PT, R7, UR11, RZ, P0, !PT ;  /* 0x0000000b070b7c10 */ /* 0x000fc600087fe4ff */
[----:B------:R-:W4:Y:S04]  /*0b70*/  LDG.E R15, desc[UR6][R22.64+0xc] ;  /* 0x00000c06160f7981 */ /* 0x000f28000c1e1900 */
[----:B------:R-:W5:Y:S04]  /*0b80*/  LDG.E R14, desc[UR6][R10.64] ;  /* 0x000000060a0e7981 */ /* 0x000f68000c1e1900 */
[----:B------:R-:W4:Y:S04]  /*0b90*/  LDG.E R17, desc[UR6][R22.64+0x10] ;  /* 0x0000100616117981 */ /* 0x000f28000c1e1900 */
[----:B------:R-:W4:Y:S04]  /*0ba0*/  LDG.E R18, desc[UR6][R10.64+0x4] ;  /* 0x000004060a127981 */ /* 0x000f28000c1e1900 */
[----:B------:R-:W4:Y:S04]  /*0bb0*/  LDG.E R19, desc[UR6][R22.64+0x14] ;  /* 0x0000140616137981 */ /* 0x000f28000c1e1900 */
[----:B------:R-:W5:Y:S04]  /*0bc0*/  LDG.E R21, desc[UR6][R22.64+0x18] ;  /* 0x0000180616157981 */ /* 0x000f68000c1e1900 */
[----:B------:R5:W4:Y:S01]  /*0bd0*/  LDG.E R7, desc[UR6][R22.64+0x1c] ;  /* 0x00001c0616077981 */ /* 0x000b22000c1e1900 */
[----:B-1----:R-:W-:-:S06]  /*0be0*/  IMAD.WIDE R26, R27, 0x4, R8 ;  /* 0x000000041b1a7825 */ /* 0x002fcc00078e0208 */
[----:B------:R-:W4:Y:S01]  /*0bf0*/  LDG.E R27, desc[UR6][R26.64] ;  /* 0x000000061a1b7981 */ /* 0x000f22000c1e1900 */
[----:B--2---:R-:W-:-:S05]  /*0c00*/  IMAD.WIDE R28, R29, 0x4, R8 ;  /* 0x000000041d1c7825 */ /* 0x004fca00078e0208 */
[----:B------:R-:W2:Y:S01]  /*0c10*/  LDG.E R25, desc[UR6][R28.64] ;  /* 0x000000061c197981 */ /* 0x000ea2000c1e1900 */
[----:B---3--:R-:W-:-:S06]  /*0c20*/  IMAD.WIDE R12, R13, 0x4, R8 ;  /* 0x000000040d0c7825 */ /* 0x008fcc00078e0208 */
[----:B------:R-:W3:Y:S04]  /*0c30*/  LDG.E R12, desc[UR6][R12.64] ;  /* 0x000000060c0c7981 */ /* 0x000ee8000c1e1900 */
[----:B------:R-:W3:Y:S04]  /*0c40*/  LDG.E R29, desc[UR6][R10.64+0xc] ;  /* 0x00000c060a1d7981 */ /* 0x000ee8000c1e1900 */
[----:B------:R-:W3:Y:S04]  /*0c50*/  LDG.E R28, desc[UR6][R10.64+0x18] ;  /* 0x000018060a1c7981 */ /* 0x000ee8000c1e1900 */
[----:B------:R-:W3:Y:S01]  /*0c60*/  LDG.E R13, desc[UR6][R10.64+0x14] ;  /* 0x000014060a0d7981 */ /* 0x000ee2000c1e1900 */
[----:B-----5:R-:W-:-:S06]  /*0c70*/  IMAD.WIDE R22, R21, 0x4, R8 ;  /* 0x0000000415167825 */ /* 0x020fcc00078e0208 */
[----:B------:R-:W5:Y:S01]  /*0c80*/  LDG.E R22, desc[UR6][R22.64] ;  /* 0x0000000616167981 */ /* 0x000f62000c1e1900 */
[----:B----4-:R-:W-:Y:S01]  /*0c90*/  FFMA R26, R14, R27, R16 ;  /* 0x0000001b0e1a7223 */ /* 0x010fe20000000010 */
[--C-:B------:R-:W-:Y:S02]  /*0ca0*/  IMAD.WIDE R14, R15, 0x4, R8.reuse ;  /* 0x000000040f0e7825 */ /* 0x100fe400078e0208 */
[----:B------:R-:W3:Y:S02]  /*0cb0*/  LDG.E R27, desc[UR6][R10.64+0x8] ;  /* 0x000008060a1b7981 */ /* 0x000ee4000c1e1900 */
[----:B------:R-:W-:-:S04]  /*0cc0*/  IMAD.WIDE R16, R17, 0x4, R8 ;  /* 0x0000000411107825 */ /* 0x000fc800078e0208 */
[----:B--2---:R-:W-:Y:S01]  /*0cd0*/  FFMA R26, R18, R25, R26 ;  /* 0x00000019121a7223 */ /* 0x004fe2000000001a */
[----:B------:R-:W2:Y:S01]  /*0ce0*/  LDG.E R14, desc[UR6][R14.64] ;  /* 0x000000060e0e7981 */ /* 0x000ea2000c1e1900 */
[----:B------:R-:W-:-:S03]  /*0cf0*/  IMAD.WIDE R18, R19, 0x4, R8 ;  /* 0x0000000413127825 */ /* 0x000fc600078e0208 */
[----:B------:R-:W4:Y:S04]  /*0d00*/  LDG.E R16, desc[UR6][R16.64] ;  /* 0x0000000610107981 */ /* 0x000f28000c1e1900 */
[----:B------:R-:W4:Y:S01]  /*0d10*/  LDG.E R25, desc[UR6][R10.64+0x10] ;  /* 0x000010060a197981 */ /* 0x000f22000c1e1900 */
[----:B------:R-:W-:-:S03]  /*0d20*/  IMAD.WIDE R8, R7, 0x4, R8 ;  /* 0x0000000407087825 */ /* 0x000fc600078e0208 */
[----:B------:R-:W5:Y:S04]  /*0d30*/  LDG.E R18, desc[UR6][R18.64] ;  /* 0x0000000612127981 */ /* 0x000f68000c1e1900 */
[----:B------:R-:W5:Y:S04]  /*0d40*/  LDG.E R7, desc[UR6][R10.64+0x1c] ;  /* 0x00001c060a077981 */ /* 0x000f68000c1e1900 */
[----:B------:R-:W5:Y:S01]  /*0d50*/  LDG.E R8, desc[UR6][R8.64] ;  /* 0x0000000608087981 */ /* 0x000f62000c1e1900 */
[----:B------:R-:W-:-:S05]  /*0d60*/  IADD3 R20, P0, PT, R20, 0x8, RZ ;  /* 0x0000000814147810 */ /* 0x000fca0007f1e0ff */
[----:B------:R-:W-:Y:S02]  /*0d70*/  IMAD.X R3, RZ, RZ, R3, P0 ;  /* 0x000000ffff037224 */ /* 0x000fe400000e0603 */
[----:B---3--:R-:W-:-:S04]  /*0d80*/  FFMA R12, R27, R12, R26 ;  /* 0x0000000c1b0c7223 */ /* 0x008fc8000000001a */
[----:B--2---:R-:W-:-:S04]  /*0d90*/  FFMA R12, R29, R14, R12 ;  /* 0x0000000e1d0c7223 */ /* 0x004fc8000000000c */
[----:B----4-:R-:W-:-:S04]  /*0da0*/  FFMA R12, R25, R16, R12 ;  /* 0x00000010190c7223 */ /* 0x010fc8000000000c */
[----:B-----5:R-:W-:-:S04]  /*0db0*/  FFMA R13, R13, R18, R12 ;  /* 0x000000120d0d7223 */ /* 0x020fc8000000000c */
[----:B------:R-:W-:-:S04]  /*0dc0*/  FFMA R13, R28, R22, R13 ;  /* 0x000000161c0d7223 */ /* 0x000fc8000000000d */
[----:B------:R-:W-:-:S07]  /*0dd0*/  FFMA R16, R7, R8, R13 ;  /* 0x0000000807107223 */ /* 0x000fce000000000d */
.L_x_31:
[----:B------:R-:W-:Y:S05]  /*0de0*/  BSYNC.RECONVERGENT B1 ;  /* 0x0000000000017941 */ /* 0x000fea0003800200 */
.L_x_30:
[----:B------:R-:W-:Y:S05]  /*0df0*/  @!P1 BRA `(.L_x_26) ;  /* 0x0000000400089947 */ /* 0x000fea0003800000 */
[----:B------:R-:W-:Y:S01]  /*0e00*/  ISETP.GE.U32.AND P0, PT, R24, 0x4, PT ;  /* 0x000000041800780c */ /* 0x000fe20003f06070 */
[----:B------:R-:W-:Y:S01]  /*0e10*/  IMAD.MOV.U32 R11, RZ, RZ, RZ ;  /* 0x000000ffff0b7224 */ /* 0x000fe200078e00ff */
[----:B------:R-:W-:Y:S01]  /*0e20*/  LOP3.LUT R10, R6, 0x3, RZ, 0xc0, !PT ;  /* 0x00000003060a7812 */ /* 0x000fe200078ec0ff */
[----:B------:R-:W-:Y:S01]  /*0e30*/  BSSY.RECONVERGENT B1, `(.L_x_32) ;  /* 0x0000023000017945 */ /* 0x000fe20003800200 */
[----:B------:R-:W-:Y:S02]  /*0e40*/  ISETP.GE.U32.AND.EX P0, PT, RZ, RZ, PT, P0 ;  /* 0x000000ffff00720c */ /* 0x000fe40003f06100 */
[----:B------:R-:W-:-:S04]  /*0e50*/  ISETP.NE.U32.AND P1, PT, R10, RZ, PT ;  /* 0x000000ff0a00720c */ /* 0x000fc80003f25070 */
[----:B------:R-:W-:-:S07]  /*0e60*/  ISETP.NE.AND.EX P1, PT, R11, RZ, PT, P1 ;  /* 0x000000ff0b00720c */ /* 0x000fce0003f25310 */
        /* <DEDUP_REMOVED lines=8> */
[----:B------:R-:W2:Y:S04]  /*0ef0*/  LDG.E R13, desc[UR6][R22.64+0x4] ;  /* 0x00000406160d7981 */ /* 0x000ea8000c1e1900 */
[----:B------:R-:W3:Y:S04]  /*0f00*/  LDG.E R15, desc[UR6][R22.64+0x8] ;  /* 0x00000806160f7981 */ /* 0x000ee8000c1e1900 */
[----:B------:R-:W4:Y:S01]  /*0f10*/  LDG.E R17, desc[UR6][R22.64+0xc] ;  /* 0x00000c0616117981 */ /* 0x000f22000c1e1900 */
[----:B------:R-:W-:-:S04]  /*0f20*/  IADD3 R6, P0, PT, R6, UR10, RZ ;  /* 0x0000000a06067c10 */ /* 0x000fc8000ff1e0ff */
[----:B------:R-:W-:-:S05]  /*0f30*/  IADD3.X R7, PT, PT, R7, UR11, RZ, P0, !PT ;  /* 0x0000000b07077c10 */ /* 0x000fca00087fe4ff */
[----:B------:R-:W5:Y:S04]  /*0f40*/  LDG.E R21, desc[UR6][R6.64] ;  /* 0x0000000606157981 */ /* 0x000f68000c1e1900 */
        /* <DEDUP_REMOVED lines=17> */
.L_x_33:
[----:B------:R-:W-:Y:S05]  /*1060*/  BSYNC.RECONVERGENT B1 ;  /* 0x0000000000017941 */ /* 0x000fea0003800200 */
.L_x_32:
[----:B------:R-:W-:Y:S05]  /*1070*/  @!P1 BRA `(.L_x_26) ;  /* 0x0000000000689947 */ /* 0x000fea0003800000 */
[----:B------:R-:W0:Y:S01]  /*1080*/  LDCU.128 UR8, c[0x0][0x3a0] ;  /* 0x00007400ff0877ac */ /* 0x000e220008000c00 */
[----:B------:R-:W1:Y:S01]  /*1090*/  LDC.64 R6, c[0x0][0x3b8] ;  /* 0x0000ee00ff067b82 */ /* 0x000e620000000a00 */
[C---:B------:R-:W-:Y:S01]  /*10a0*/  IMAD.SHL.U32 R14, R20.reuse, 0x4, RZ ;  /* 0x00000004140e7824 */ /* 0x040fe200078e00ff */
[----:B------:R-:W-:-:S04]  /*10b0*/  SHF.L.U64.HI R3, R20, 0x2, R3 ;  /* 0x0000000214037819 */ /* 0x000fc80000010203 */
[C---:B0-----:R-:W-:Y:S02]  /*10c0*/  IADD3 R17, P0, PT, R14.reuse, UR8, RZ ;  /* 0x000000080e117c10 */ /* 0x041fe4000ff1e0ff */
[----:B------:R-:W-:Y:S02]  /*10d0*/  IADD3 R14, P1, PT, R14, UR10, RZ ;  /* 0x0000000a0e0e7c10 */ /* 0x000fe4000ff3e0ff */
[C---:B------:R-:W-:Y:S02]  /*10e0*/  IADD3.X R18, PT, PT, R3.reuse, UR9, RZ, P0, !PT ;  /* 0x0000000903127c10 */ /* 0x040fe400087fe4ff */
[----:B------:R-:W-:-:S09]  /*10f0*/  IADD3.X R15, PT, PT, R3, UR11, RZ, P1, !PT ;  /* 0x0000000b030f7c10 */ /* 0x000fd20008ffe4ff */
.L_x_34:
[----:B------:R-:W-:Y:S02]  /*1100*/  IMAD.MOV.U32 R12, RZ, RZ, R17 ;  /* 0x000000ffff0c7224 */ /* 0x000fe400078e0011 */
[----:B------:R-:W-:-:S05]  /*1110*/  IMAD.MOV.U32 R13, RZ, RZ, R18 ;  /* 0x000000ffff0d7224 */ /* 0x000fca00078e0012 */
[----:B------:R0:W1:Y:S02]  /*1120*/  LDG.E R9, desc[UR6][R12.64] ;  /* 0x000000060c097981 */ /* 0x000064000c1e1900 */
[----:B0-----:R-:W-:Y:S02]  /*1130*/  IMAD.MOV.U32 R12, RZ, RZ, R14 ;  /* 0x000000ffff0c7224 */ /* 0x001fe400078e000e */
[----:B------:R-:W-:-:S05]  /*1140*/  IMAD.MOV.U32 R13, RZ, RZ, R15 ;  /* 0x000000ffff0d7224 */ /* 0x000fca00078e000f */
[----:B------:R-:W2:Y:S01]  /*1150*/  LDG.E R3, desc[UR6][R12.64] ;  /* 0x000000060c037981 */ /* 0x000ea2000c1e1900 */
[----:B------:R-:W-:Y:S01]  /*1160*/  IADD3 R10, P0, PT, R10, -0x1, RZ ;  /* 0xffffffff0a0a7810 */ /* 0x000fe20007f1e0ff */
[----:B-1----:R-:W-:-:S06]  /*1170*/  IMAD.WIDE R8, R9, 0x4, R6 ;  /* 0x0000000409087825 */ /* 0x002fcc00078e0206 */
[----:B------:R-:W2:Y:S01]  /*1180*/  LDG.E R8, desc[UR6][R8.64] ;  /* 0x0000000608087981 */ /* 0x000ea2000c1e1900 */
[----:B------:R-:W-:Y:S02]  /*1190*/  IADD3.X R11, PT, PT, R11, -0x1, RZ, P0, !PT ;  /* 0xffffffff0b0b7810 */ /* 0x000fe400007fe4ff */
[----:B------:R-:W-:-:S04]  /*11a0*/  ISETP.NE.U32.AND P0, PT, R10, RZ, PT ;  /* 0x000000ff0a00720c */ /* 0x000fc80003f05070 */
[----:B------:R-:W-:Y:S02]  /*11b0*/  ISETP.NE.AND.EX P0, PT, R11, RZ, PT, P0 ;  /* 0x000000ff0b00720c */ /* 0x000fe40003f05300 */
[----:B------:R-:W-:Y:S02]  /*11c0*/  IADD3 R17, P1, PT, R17, 0x4, RZ ;  /* 0x0000000411117810 */ /* 0x000fe40007f3e0ff */
[----:B------:R-:W-:-:S03]  /*11d0*/  IADD3 R14, P2, PT, R14, 0x4, RZ ;  /* 0x000000040e0e7810 */ /* 0x000fc60007f5e0ff */
[----:B------:R-:W-:Y:S02]  /*11e0*/  IMAD.X R18, RZ, RZ, R18, P1 ;  /* 0x000000ffff127224 */ /* 0x000fe400008e0612 */
[----:B------:R-:W-:Y:S02]  /*11f0*/  IMAD.X R15, RZ, RZ, R15, P2 ;  /* 0x000000ffff0f7224 */ /* 0x000fe400010e060f */
[----:B--2---:R-:W-:Y:S02]  /*1200*/  FFMA R16, R3, R8, R16 ;  /* 0x0000000803107223 */ /* 0x004fe40000000010 */
[----:B------:R-:W-:Y:S05]  /*1210*/  @P0 BRA `(.L_x_34) ;  /* 0xfffffffc00b80947 */ /* 0x000fea000383ffff */
.L_x_26:
[----:B------:R-:W-:Y:S05]  /*1220*/  BSYNC.RECONVERGENT B0 ;  /* 0x0000000000007941 */ /* 0x000fea0003800200 */
.L_x_25:
        /* <DEDUP_REMOVED lines=20> */
[----:B------:R-:W-:Y:S05]  /*1370*/  CALL.REL.NOINC `($__internal_1_$__cuda_sm3x_div_rn_noftz_f32_slowpath) ;  /* 0x0000000000107944 */ /* 0x000fea0003c00000 */
[----:B------:R-:W-:-:S07]  /*1380*/  IMAD.MOV.U32 R5, RZ, RZ, R0 ;  /* 0x000000ffff057224 */ /* 0x000fce00078e0000 */
.L_x_36:
[----:B------:R-:W-:Y:S05]  /*1390*/  BSYNC.RECONVERGENT B0 ;  /* 0x0000000000007941 */ /* 0x000fea0003800200 */
.L_x_35:
[----:B------:R-:W-:Y:S01]  /*13a0*/  STG.E desc[UR6][R6.64], R5 ;  /* 0x0000000506007986 */ /* 0x000fe2000c101906 */
[----:B------:R-:W-:Y:S05]  /*13b0*/  EXIT ;  /* 0x000000000000794d */ /* 0x000fea0003800000 */
        .weak           $__internal_1_$__cuda_sm3x_div_rn_noftz_f32_slowpath
        .type           $__internal_1_$__cuda_sm3x_div_rn_noftz_f32_slowpath,@function
        .size           $__internal_1_$__cuda_sm3x_div_rn_noftz_f32_slowpath,(.L_x_50 - $__internal_1_$__cuda_sm3x_div_rn_noftz_f32_slowpath)
$__internal_1_$__cuda_sm3x_div_rn_noftz_f32_slowpath:
[--C-:B------:R-:W-:Y:S01]  /*13c0*/  SHF.R.U32.HI R5, RZ, 0x17, R3.reuse ;  /* 0x00000017ff057819 */ /* 0x100fe20000011603 */
[----:B------:R-:W-:Y:S01]  /*13d0*/  BSSY.RECONVERGENT B1, `(.L_x_37) ;  /* 0x0000064000017945 */ /* 0x000fe20003800200 */
[--C-:B------:R-:W-:Y:S01]  /*13e0*/  SHF.R.U32.HI R4, RZ, 0x17, R0.reuse ;  /* 0x00000017ff047819 */ /* 0x100fe20000011600 */
[----:B------:R-:W-:Y:S01]  /*13f0*/  IMAD.MOV.U32 R9, RZ, RZ, R3 ;  /* 0x000000ffff097224 */ /* 0x000fe200078e0003 */
[----:B------:R-:W-:Y:S02]  /*1400*/  LOP3.LUT R5, R5, 0xff, RZ, 0xc0, !PT ;  /* 0x000000ff05057812 */ /* 0x000fe400078ec0ff */
[----:B------:R-:W-:Y:S01]  /*1410*/  LOP3.LUT R12, R4, 0xff, RZ, 0xc0, !PT ;  /* 0x000000ff040c7812 */ /* 0x000fe200078ec0ff */
[----:B------:R-:W-:Y:S02]  /*1420*/  IMAD.MOV.U32 R4, RZ, RZ, R0 ;  /* 0x000000ffff047224 */ /* 0x000fe400078e0000 */
[----:B------:R-:W-:Y:S02]  /*1430*/  VIADD R10, R5, 0xffffffff ;  /* 0xffffffff050a7836 */ /* 0x000fe40000000000 */
[----:B------:R-:W-:-:S03]  /*1440*/  VIADD R11, R12, 0xffffffff ;  /* 0xffffffff0c0b7836 */ /* 0x000fc60000000000 */
[----:B------:R-:W-:-:S04]  /*1450*/  ISETP.GT.U32.AND P0, PT, R10, 0xfd, PT ;  /* 0x000000fd0a00780c */ /* 0x000fc80003f04070 */
[----:B------:R-:W-:-:S13]  /*1460*/  ISETP.GT.U32.OR P0, PT, R11, 0xfd, P0 ;  /* 0x000000fd0b00780c */ /* 0x000fda0000704470 */
[----:B------:R-:W-:Y:S01]  /*1470*/  @!P0 IMAD.MOV.U32 R8, RZ, RZ, RZ ;  /* 0x000000ffff088224 */ /* 0x000fe200078e00ff */
[----:B------:R-:W-:Y:S06]  /*1480*/  @!P0 BRA `(.L_x_38) ;  /* 0x00000000005c8947 */ /* 0x000fec0003800000 */
[----:B------:R-:W-:Y:S02]  /*1490*/  FSETP.GTU.FTZ.AND P0, PT, |R0|, +INF , PT ;  /* 0x7f8000000000780b */ /* 0x000fe40003f1c200 */
        /* <DEDUP_REMOVED lines=22> */
.L_x_38:
[----:B------:R-:W-:Y:S01]  /*1600*/  LEA R0, R5, 0xc0800000, 0x17 ;  /* 0xc080000005007811 */ /* 0x000fe200078eb8ff */
[----:B------:R-:W-:Y:S01]  /*1610*/  VIADD R3, R12, 0xffffff81 ;  /* 0xffffff810c037836 */ /* 0x000fe20000000000 */
[----:B------:R-:W-:Y:S03]  /*1620*/  BSSY.RECONVERGENT B2, `(.L_x_43) ;  /* 0x0000035000027945 */ /* 0x000fe60003800200 */
[----:B------:R-:W-:Y:S01]  /*1630*/  IMAD.IADD R9, R9, 0x1, -R0 ;  /* 0x0000000109097824 */ /* 0x000fe200078e0a00 */
[C---:B------:R-:W-:Y:S01]  /*1640*/  IADD3 R5, PT, PT, R3.reuse, 0x7f, -R5 ;  /* 0x0000007f03057810 */ /* 0x040fe20007ffe805 */
[----:B------:R-:W-:Y:S02]  /*1650*/  IMAD R0, R3, -0x800000, R4 ;  /* 0xff80000003007824 */ /* 0x000fe400078e0204 */
[----:B------:R-:W0:Y:S01]  /*1660*/  MUFU.RCP R10, R9 ;  /* 0x00000009000a7308 */ /* 0x000e220000001000 */
[----:B------:R-:W-:Y:S01]  /*1670*/  FADD.FTZ R11, -R9, -RZ ;  /* 0x800000ff090b7221 */ /* 0x000fe20000010100 */
[----:B------:R-:W-:-:S03]  /*1680*/  IMAD.IADD R5, R5, 0x1, R8 ;  /* 0x0000000105057824 */ /* 0x000fc600078e0208 */
[----:B0-----:R-:W-:-:S04]  /*1690*/  FFMA R13, R10, R11, 1 ;  /* 0x3f8000000a0d7423 */ /* 0x001fc8000000000b */
[----:B------:R-:W-:-:S04]  /*16a0*/  FFMA R15, R10, R13, R10 ;  /* 0x0000000d0a0f7223 */ /* 0x000fc8000000000a */
[----:B------:R-:W-:-:S04]  /*16b0*/  FFMA R4, R0, R15, RZ ;  /* 0x0000000f00047223 */ /* 0x000fc800000000ff */
[----:B------:R-:W-:-:S04]  /*16c0*/  FFMA R13, R11, R4, R0 ;  /* 0x000000040b0d7223 */ /* 0x000fc80000000000 */
[----:B------:R-:W-:-:S04]  /*16d0*/  FFMA R4, R15, R13, R4 ;  /* 0x0000000d0f047223 */ /* 0x000fc80000000004 */
[----:B------:R-:W-:-:S04]  /*16e0*/  FFMA R11, R11, R4, R0 ;  /* 0x000000040b0b7223 */ /* 0x000fc80000000000 */
        /* <DEDUP_REMOVED lines=15> */
[C---:B------:R-:W-:Y:S01]  /*17e0*/  VIADD R8, R9.reuse, 0x20 ;  /* 0x0000002009087836 */ /* 0x040fe20000000000 */
[C---:B------:R-:W-:Y:S02]  /*17f0*/  ISETP.NE.AND P2, PT, R9.reuse, RZ, PT ;  /* 0x000000ff0900720c */ /* 0x040fe40003f45270 */
[----:B------:R-:W-:Y:S01]  /*1800*/  ISETP.NE.AND P1, PT, R9, RZ, PT ;  /* 0x000000ff0900720c */ /* 0x000fe20003f25270 */
[----:B------:R-:W-:Y:S01]  /*1810*/  IMAD.MOV R9, RZ, RZ, -R9 ;  /* 0x000000ffff097224 */ /* 0x000fe200078e0a09 */
[----:B------:R-:W-:Y:S01]  /*1820*/  LOP3.LUT R5, R3, 0x7fffff, RZ, 0xc0, !PT ;  /* 0x007fffff03057812 */ /* 0x000fe200078ec0ff */
[CCC-:B------:R-:W-:Y:S01]  /*1830*/  FFMA.RP R3, R15.reuse, R11.reuse, R4.reuse ;  /* 0x0000000b0f037223 */ /* 0x1c0fe20000008004 */
[----:B------:R-:W-:Y:S02]  /*1840*/  FFMA.RM R4, R15, R11, R4 ;  /* 0x0000000b0f047223 */ /* 0x000fe40000004004 */
[----:B------:R-:W-:-:S03]  /*1850*/  LOP3.LUT R5, R5, 0x800000, RZ, 0xfc, !PT ;  /* 0x0080000005057812 */ /* 0x000fc600078efcff */
        /* <DEDUP_REMOVED lines=13> */
.L_x_45:
[----:B------:R-:W-:-:S04]  /*1930*/  LOP3.LUT R0, R0, 0x80000000, RZ, 0xc0, !PT ;  /* 0x8000000000007812 */ /* 0x000fc800078ec0ff */
[----:B------:R-:W-:Y:S01]  /*1940*/  LOP3.LUT R0, R0, 0x7f800000, RZ, 0xfc, !PT ;  /* 0x7f80000000007812 */ /* 0x000fe200078efcff */
[----:B------:R-:W-:Y:S06]  /*1950*/  BRA `(.L_x_46) ;  /* 0x0000000000047947 */ /* 0x000fec0003800000 */
.L_x_44:
[----:B------:R-:W-:-:S07]  /*1960*/  IMAD R0, R5, 0x800000, R0 ;  /* 0x0080000005007824 */ /* 0x000fce00078e0200 */
.L_x_46:
[----:B------:R-:W-:Y:S05]  /*1970*/  BSYNC.RECONVERGENT B2 ;  /* 0x0000000000027941 */ /* 0x000fea0003800200 */
.L_x_43:
[----:B------:R-:W-:Y:S05]  /*1980*/  BRA `(.L_x_47) ;  /* 0x0000000000207947 */ /* 0x000fea0003800000 */
.L_x_42:
[----:B------:R-:W-:-:S04]  /*1990*/  LOP3.LUT R0, R9, 0x80000000, R4, 0x48, !PT ;  /* 0x8000000009007812 */ /* 0x000fc800078e4804 */
[----:B------:R-:W-:Y:S01]  /*19a0*/  LOP3.LUT R0, R0, 0x7f800000, RZ, 0xfc, !PT ;  /* 0x7f80000000007812 */ /* 0x000fe200078efcff */
[----:B------:R-:W-:Y:S06]  /*19b0*/  BRA `(.L_x_47) ;  /* 0x0000000000147947 */ /* 0x000fec0003800000 */
.L_x_41:
[----:B------:R-:W-:Y:S01]  /*19c0*/  LOP3.LUT R0, R9, 0x80000000, R4, 0x48, !PT ;  /* 0x8000000009007812 */ /* 0x000fe200078e4804 */
[----:B------:R-:W-:Y:S06]  /*19d0*/  BRA `(.L_x_47) ;  /* 0x00000000000c7947 */ /* 0x000fec0003800000 */
.L_x_40:
[----:B------:R-:W0:Y:S01]  /*19e0*/  MUFU.RSQ R0, -QNAN ;  /* 0xffc0000000007908 */ /* 0x000e220000001400 */
[----:B------:R-:W-:Y:S05]  /*19f0*/  BRA `(.L_x_47) ;  /* 0x0000000000047947 */ /* 0x000fea0003800000 */
.L_x_39:
[----:B------:R-:W-:-:S07]  /*1a00*/  FADD.FTZ R0, R0, R3 ;  /* 0x0000000300007221 */ /* 0x000fce0000010000 */
.L_x_47:
[----:B------:R-:W-:Y:S05]  /*1a10*/  BSYNC.RECONVERGENT B1 ;  /* 0x0000000000017941 */ /* 0x000fea0003800200 */
.L_x_37:
[----:B------:R-:W-:-:S04]  /*1a20*/  IMAD.MOV.U32 R3, RZ, RZ, 0x0 ;  /* 0x00000000ff037424 */ /* 0x000fc800078e00ff */
[----:B0-----:R-:W-:Y:S05]  /*1a30*/  RET.REL.NODEC R2 `(_Z20solve_row_multiblockmPmS_PiS0_PfS1_S1_b) ;  /* 0xffffffe402707950 */ /* 0x001fea0003c3ffff */
.L_x_48:
        /* <DEDUP_REMOVED lines=12> */
.L_x_50:


//--------------------- .nv.shared.reserved.0     --------------------------
	.section	.nv.shared.reserved.0,"aw",@nobits
	.weak		__nv_reservedSMEM_offset_0_alias
	.size		__nv_reservedSMEM_offset_0_alias, 0, 64
	.other		__nv_reservedSMEM_offset_0_alias,@"STO_CUDA_RESERVED_SHARED STV_DEFAULT"
__nv_reservedSMEM_offset_0_alias:
	.zero		0
	.zero		64


//--------------------- .nv.constant0._Z11solve_chainmmPmS_PiS0_PfS1_S1_b --------------------------
	.section	.nv.constant0._Z11solve_chainmmPmS_PiS0_PfS1_S1_b,"a",@progbits
	.sectionflags	@""
	.align	4
.nv.constant0._Z11solve_chainmmPmS_PiS0_PfS1_S1_b:
	.zero		969


//--------------------- .nv.constant0._Z20solve_row_multiblockmPmS_PiS0_PfS1_S1_b --------------------------
	.section	.nv.constant0._Z20solve_row_multiblockmPmS_PiS0_PfS1_S1_b,"a",@progbits
	.sectionflags	@""
	.align	4
.nv.constant0._Z20solve_row_multiblockmPmS_PiS0_PfS1_S1_b:
	.zero		961


//--------------------- SYMBOLS --------------------------

	.type		.nv.reservedSmem.offset0,@object
	.size		.nv.reservedSmem.offset0,0x4
